//
// Generated by NVIDIA NVVM Compiler
//
// Compiler Build ID: CL-36424714
// Cuda compilation tools, release 13.0, V13.0.88
// Based on NVVM 20.0.0
//

.version 9.0
.target sm_100
.address_size 64

	// .globl	matmul_gptq_f32
.extern .shared .align 16 .b8 smem[];

.visible .entry matmul_gptq_f32(
	.param .u64 .ptr .align 1 matmul_gptq_f32_param_0,
	.param .u64 .ptr .align 1 matmul_gptq_f32_param_1,
	.param .u64 .ptr .align 1 matmul_gptq_f32_param_2,
	.param .u64 .ptr .align 1 matmul_gptq_f32_param_3,
	.param .u64 .ptr .align 1 matmul_gptq_f32_param_4,
	.param .u32 matmul_gptq_f32_param_5,
	.param .u32 matmul_gptq_f32_param_6,
	.param .u32 matmul_gptq_f32_param_7,
	.param .u32 matmul_gptq_f32_param_8
)
{
	.reg .pred 	%p<14>;
	.reg .b16 	%rs<2>;
	.reg .b32 	%r<72>;
	.reg .b32 	%f<43>;
	.reg .b64 	%rd<25>;

	ld.param.u64 	%rd8, [matmul_gptq_f32_param_1];
	ld.param.u64 	%rd9, [matmul_gptq_f32_param_2];
	ld.param.u64 	%rd10, [matmul_gptq_f32_param_3];
	ld.param.u64 	%rd11, [matmul_gptq_f32_param_4];
	ld.param.u32 	%r15, [matmul_gptq_f32_param_5];
	ld.param.u32 	%r12, [matmul_gptq_f32_param_6];
	ld.param.u32 	%r13, [matmul_gptq_f32_param_7];
	ld.param.u32 	%r14, [matmul_gptq_f32_param_8];
	mov.u32 	%r16, %ctaid.y;
	mov.u32 	%r17, %ntid.y;
	mov.u32 	%r18, %tid.y;
	mad.lo.s32 	%r1, %r16, %r17, %r18;
	mov.u32 	%r19, %ctaid.x;
	mov.u32 	%r20, %ntid.x;
	mov.u32 	%r21, %tid.x;
	mad.lo.s32 	%r2, %r19, %r20, %r21;
	setp.ge.s32 	%p1, %r1, %r15;
	setp.ge.s32 	%p2, %r2, %r12;
	or.pred  	%p3, %p1, %p2;
	@%p3 bra 	$L__BB0_14;
	shr.s32 	%r22, %r13, 31;
	shr.u32 	%r23, %r22, 29;
	add.s32 	%r24, %r13, %r23;
	shr.s32 	%r3, %r24, 3;
	setp.lt.s32 	%p4, %r13, 8;
	mov.f32 	%f41, 0f00000000;
	@%p4 bra 	$L__BB0_13;
	div.s32 	%r26, %r13, %r14;
	mul.lo.s32 	%r4, %r26, %r2;
	shr.s32 	%r27, %r2, 31;
	shr.u32 	%r28, %r27, 29;
	add.s32 	%r29, %r2, %r28;
	shr.s32 	%r30, %r29, 3;
	mul.lo.s32 	%r5, %r26, %r30;
	and.b32  	%r31, %r29, 1073741816;
	sub.s32 	%r32, %r2, %r31;
	shl.b32 	%r6, %r32, 2;
	cvta.to.global.u64 	%rd1, %rd9;
	cvta.to.global.u64 	%rd2, %rd10;
	cvta.to.global.u64 	%rd3, %rd11;
	cvta.to.global.u64 	%rd4, %rd8;
	mul.lo.s32 	%r33, %r13, %r1;
	cvt.s64.s32 	%rd5, %r33;
	mov.f32 	%f41, 0f00000000;
	mov.b32 	%r71, 0;
$L__BB0_3:
	mad.lo.s32 	%r34, %r3, %r2, %r71;
	mul.wide.s32 	%rd12, %r34, 4;
	add.s64 	%rd13, %rd1, %rd12;
	ld.global.nc.u32 	%r8, [%rd13];
	shl.b32 	%r9, %r71, 3;
	div.s32 	%r35, %r9, %r14;
	add.s32 	%r36, %r35, %r4;
	mul.wide.s32 	%rd14, %r36, 2;
	add.s64 	%rd15, %rd2, %rd14;
	ld.global.nc.u16 	%rs1, [%rd15];
	// begin inline asm
	cvt.f32.f16 %f15, %rs1;
	// end inline asm
	add.s32 	%r37, %r35, %r5;
	mul.wide.s32 	%rd16, %r37, 4;
	add.s64 	%rd17, %rd3, %rd16;
	ld.global.nc.u32 	%r38, [%rd17];
	shr.s32 	%r39, %r38, %r6;
	not.b32 	%r40, %r39;
	or.b32  	%r10, %r40, -16;
	setp.ge.s32 	%p5, %r9, %r13;
	@%p5 bra 	$L__BB0_12;
	and.b32  	%r41, %r8, 15;
	add.s32 	%r42, %r41, %r10;
	cvt.rn.f32.s32 	%f16, %r42;
	mul.f32 	%f17, %f15, %f16;
	cvt.u64.u32 	%rd18, %r9;
	add.s64 	%rd19, %rd18, %rd5;
	shl.b64 	%rd20, %rd19, 2;
	add.s64 	%rd6, %rd4, %rd20;
	ld.global.nc.f32 	%f18, [%rd6];
	fma.rn.f32 	%f41, %f17, %f18, %f41;
	add.s32 	%r43, %r9, 1;
	setp.ge.s32 	%p6, %r43, %r13;
	@%p6 bra 	$L__BB0_12;
	shr.u32 	%r44, %r8, 4;
	and.b32  	%r45, %r44, 15;
	add.s32 	%r46, %r45, %r10;
	cvt.rn.f32.s32 	%f19, %r46;
	mul.f32 	%f20, %f15, %f19;
	ld.global.nc.f32 	%f21, [%rd6+4];
	fma.rn.f32 	%f41, %f20, %f21, %f41;
	add.s32 	%r47, %r9, 2;
	setp.ge.s32 	%p7, %r47, %r13;
	@%p7 bra 	$L__BB0_12;
	shr.u32 	%r48, %r8, 8;
	and.b32  	%r49, %r48, 15;
	add.s32 	%r50, %r49, %r10;
	cvt.rn.f32.s32 	%f22, %r50;
	mul.f32 	%f23, %f15, %f22;
	ld.global.nc.f32 	%f24, [%rd6+8];
	fma.rn.f32 	%f41, %f23, %f24, %f41;
	add.s32 	%r51, %r9, 3;
	setp.ge.s32 	%p8, %r51, %r13;
	@%p8 bra 	$L__BB0_12;
	shr.u32 	%r52, %r8, 12;
	and.b32  	%r53, %r52, 15;
	add.s32 	%r54, %r53, %r10;
	cvt.rn.f32.s32 	%f25, %r54;
	mul.f32 	%f26, %f15, %f25;
	ld.global.nc.f32 	%f27, [%rd6+12];
	fma.rn.f32 	%f41, %f26, %f27, %f41;
	add.s32 	%r55, %r9, 4;
	setp.ge.s32 	%p9, %r55, %r13;
	@%p9 bra 	$L__BB0_12;
	shr.u32 	%r56, %r8, 16;
	and.b32  	%r57, %r56, 15;
	add.s32 	%r58, %r57, %r10;
	cvt.rn.f32.s32 	%f28, %r58;
	mul.f32 	%f29, %f15, %f28;
	ld.global.nc.f32 	%f30, [%rd6+16];
	fma.rn.f32 	%f41, %f29, %f30, %f41;
	add.s32 	%r59, %r9, 5;
	setp.ge.s32 	%p10, %r59, %r13;
	@%p10 bra 	$L__BB0_12;
	shr.u32 	%r60, %r8, 20;
	and.b32  	%r61, %r60, 15;
	add.s32 	%r62, %r61, %r10;
	cvt.rn.f32.s32 	%f31, %r62;
	mul.f32 	%f32, %f15, %f31;
	ld.global.nc.f32 	%f33, [%rd6+20];
	fma.rn.f32 	%f41, %f32, %f33, %f41;
	add.s32 	%r63, %r9, 6;
	setp.ge.s32 	%p11, %r63, %r13;
	@%p11 bra 	$L__BB0_12;
	shr.u32 	%r64, %r8, 24;
	and.b32  	%r65, %r64, 15;
	add.s32 	%r66, %r65, %r10;
	cvt.rn.f32.s32 	%f34, %r66;
	mul.f32 	%f35, %f15, %f34;
	ld.global.nc.f32 	%f36, [%rd6+24];
	fma.rn.f32 	%f41, %f35, %f36, %f41;
	add.s32 	%r67, %r9, 7;
	setp.ge.s32 	%p12, %r67, %r13;
	@%p12 bra 	$L__BB0_12;
	shr.u32 	%r68, %r8, 28;
	add.s32 	%r69, %r68, %r10;
	cvt.rn.f32.s32 	%f37, %r69;
	mul.f32 	%f38, %f15, %f37;
	ld.global.nc.f32 	%f39, [%rd6+28];
	fma.rn.f32 	%f41, %f38, %f39, %f41;
$L__BB0_12:
	add.s32 	%r71, %r71, 1;
	setp.ne.s32 	%p13, %r71, %r3;
	@%p13 bra 	$L__BB0_3;
$L__BB0_13:
	ld.param.u64 	%rd24, [matmul_gptq_f32_param_0];
	mad.lo.s32 	%r70, %r12, %r1, %r2;
	cvta.to.global.u64 	%rd21, %rd24;
	mul.wide.s32 	%rd22, %r70, 4;
	add.s64 	%rd23, %rd21, %rd22;
	st.global.f32 	[%rd23], %f41;
$L__BB0_14:
	ret;

}
	// .globl	gemv_gptq_q8_dp4a
.visible .entry gemv_gptq_q8_dp4a(
	.param .u64 .ptr .align 1 gemv_gptq_q8_dp4a_param_0,
	.param .u64 .ptr .align 1 gemv_gptq_q8_dp4a_param_1,
	.param .u64 .ptr .align 1 gemv_gptq_q8_dp4a_param_2,
	.param .u64 .ptr .align 1 gemv_gptq_q8_dp4a_param_3,
	.param .u64 .ptr .align 1 gemv_gptq_q8_dp4a_param_4,
	.param .u64 .ptr .align 1 gemv_gptq_q8_dp4a_param_5,
	.param .u64 .ptr .align 1 gemv_gptq_q8_dp4a_param_6,
	.param .u32 gemv_gptq_q8_dp4a_param_7,
	.param .u32 gemv_gptq_q8_dp4a_param_8,
	.param .u32 gemv_gptq_q8_dp4a_param_9
)
{
	.reg .pred 	%p<21>;
	.reg .b16 	%rs<2>;
	.reg .b32 	%r<214>;
	.reg .b32 	%f<106>;
	.reg .b64 	%rd<44>;

	ld.param.u64 	%rd19, [gemv_gptq_q8_dp4a_param_0];
	ld.param.u64 	%rd13, [gemv_gptq_q8_dp4a_param_1];
	ld.param.u64 	%rd14, [gemv_gptq_q8_dp4a_param_2];
	ld.param.u64 	%rd15, [gemv_gptq_q8_dp4a_param_3];
	ld.param.u64 	%rd16, [gemv_gptq_q8_dp4a_param_4];
	ld.param.u64 	%rd17, [gemv_gptq_q8_dp4a_param_5];
	ld.param.u64 	%rd18, [gemv_gptq_q8_dp4a_param_6];
	ld.param.u32 	%r40, [gemv_gptq_q8_dp4a_param_7];
	ld.param.u32 	%r38, [gemv_gptq_q8_dp4a_param_8];
	ld.param.u32 	%r39, [gemv_gptq_q8_dp4a_param_9];
	cvta.to.global.u64 	%rd1, %rd19;
	mov.u32 	%r1, %ctaid.x;
	setp.ge.s32 	%p1, %r1, %r40;
	@%p1 bra 	$L__BB1_24;
	mov.u32 	%r2, %tid.x;
	mov.u32 	%r3, %tid.y;
	mov.u32 	%r4, %ntid.y;
	shl.b32 	%r41, %r3, 5;
	add.s32 	%r205, %r41, %r2;
	shr.s32 	%r42, %r38, 31;
	shr.u32 	%r43, %r42, 27;
	add.s32 	%r44, %r38, %r43;
	shr.s32 	%r6, %r44, 5;
	setp.ge.s32 	%p2, %r205, %r6;
	mov.f32 	%f96, 0f00000000;
	@%p2 bra 	$L__BB1_4;
	div.s32 	%r45, %r38, %r39;
	shr.u32 	%r46, %r1, 3;
	shr.u32 	%r48, %r42, 29;
	add.s32 	%r49, %r38, %r48;
	shr.s32 	%r7, %r49, 3;
	mul.lo.s32 	%r8, %r45, %r1;
	mul.lo.s32 	%r9, %r45, %r46;
	mul.wide.u32 	%rd20, %r3, 128;
	mul.wide.u32 	%rd21, %r2, 4;
	add.s64 	%rd43, %rd20, %rd21;
	shl.b32 	%r50, %r3, 10;
	shl.b32 	%r51, %r2, 5;
	add.s32 	%r204, %r50, %r51;
	cvt.u64.u32 	%rd22, %r204;
	cvta.to.global.u64 	%rd23, %rd13;
	add.s64 	%rd24, %rd22, %rd23;
	add.s64 	%rd42, %rd24, 16;
	cvta.to.global.u64 	%rd4, %rd17;
	cvta.to.global.u64 	%rd5, %rd14;
	cvta.to.global.u64 	%rd6, %rd15;
	cvta.to.global.u64 	%rd7, %rd18;
	cvta.to.global.u64 	%rd8, %rd16;
	mov.f32 	%f96, 0f00000000;
	mul.lo.s32 	%r91, %r7, %r1;
$L__BB1_3:
	div.s32 	%r84, %r204, %r39;
	add.s32 	%r85, %r84, %r8;
	mul.wide.s32 	%rd25, %r85, 2;
	add.s64 	%rd26, %rd4, %rd25;
	ld.global.nc.u16 	%rs1, [%rd26];
	// begin inline asm
	cvt.f32.f16 %f21, %rs1;
	// end inline asm
	add.s64 	%rd27, %rd5, %rd43;
	ld.global.nc.f32 	%f22, [%rd27];
	add.s64 	%rd28, %rd6, %rd43;
	ld.global.nc.f32 	%f23, [%rd28];
	add.s32 	%r86, %r84, %r9;
	mul.wide.s32 	%rd29, %r86, 4;
	add.s64 	%rd30, %rd7, %rd29;
	ld.global.nc.u32 	%r87, [%rd30];
	shl.b32 	%r88, %r1, 2;
	and.b32  	%r89, %r88, 28;
	shr.s32 	%r90, %r87, %r89;
	ld.global.nc.v4.u32 	{%r54, %r58, %r62, %r66}, [%rd42+-16];
	ld.global.nc.v4.u32 	{%r70, %r74, %r78, %r82}, [%rd42];
	and.b64  	%rd31, %rd43, 4294967295;
	cvt.s64.s32 	%rd32, %r91;
	add.s64 	%rd33, %rd31, %rd32;
	shl.b64 	%rd34, %rd33, 2;
	add.s64 	%rd35, %rd8, %rd34;
	ld.global.nc.v4.u32 	{%r92, %r93, %r94, %r95}, [%rd35];
	and.b32  	%r96, %r90, 15;
	add.s32 	%r97, %r96, 1;
	and.b32  	%r98, %r92, 15;
	shr.u32 	%r99, %r92, 16;
	and.b32  	%r100, %r99, 15;
	shl.b32 	%r101, %r92, 4;
	and.b32  	%r102, %r101, 3840;
	or.b32  	%r103, %r102, %r98;
	shl.b32 	%r104, %r92, 8;
	and.b32  	%r105, %r104, 983040;
	or.b32  	%r106, %r103, %r105;
	shl.b32 	%r107, %r92, 12;
	and.b32  	%r108, %r107, 251658240;
	or.b32  	%r53, %r106, %r108;
	shr.u32 	%r109, %r92, 12;
	and.b32  	%r110, %r109, 3840;
	or.b32  	%r111, %r100, %r110;
	shr.u32 	%r112, %r92, 8;
	and.b32  	%r113, %r112, 983040;
	or.b32  	%r114, %r111, %r113;
	shr.u32 	%r115, %r92, 4;
	and.b32  	%r116, %r115, 251658240;
	or.b32  	%r57, %r114, %r116;
	mov.b32 	%r55, 0;
	// begin inline asm
	dp4a.s32.s32 %r52, %r53, %r54, %r55;
	// end inline asm
	// begin inline asm
	dp4a.s32.s32 %r56, %r57, %r58, %r52;
	// end inline asm
	and.b32  	%r117, %r93, 15;
	shr.u32 	%r118, %r93, 16;
	and.b32  	%r119, %r118, 15;
	shl.b32 	%r120, %r93, 4;
	and.b32  	%r121, %r120, 3840;
	or.b32  	%r122, %r121, %r117;
	shl.b32 	%r123, %r93, 8;
	and.b32  	%r124, %r123, 983040;
	or.b32  	%r125, %r122, %r124;
	shl.b32 	%r126, %r93, 12;
	and.b32  	%r127, %r126, 251658240;
	or.b32  	%r61, %r125, %r127;
	shr.u32 	%r128, %r93, 12;
	and.b32  	%r129, %r128, 3840;
	or.b32  	%r130, %r119, %r129;
	shr.u32 	%r131, %r93, 8;
	and.b32  	%r132, %r131, 983040;
	or.b32  	%r133, %r130, %r132;
	shr.u32 	%r134, %r93, 4;
	and.b32  	%r135, %r134, 251658240;
	or.b32  	%r65, %r133, %r135;
	// begin inline asm
	dp4a.s32.s32 %r60, %r61, %r62, %r56;
	// end inline asm
	// begin inline asm
	dp4a.s32.s32 %r64, %r65, %r66, %r60;
	// end inline asm
	and.b32  	%r136, %r94, 15;
	shr.u32 	%r137, %r94, 16;
	and.b32  	%r138, %r137, 15;
	shl.b32 	%r139, %r94, 4;
	and.b32  	%r140, %r139, 3840;
	or.b32  	%r141, %r140, %r136;
	shl.b32 	%r142, %r94, 8;
	and.b32  	%r143, %r142, 983040;
	or.b32  	%r144, %r141, %r143;
	shl.b32 	%r145, %r94, 12;
	and.b32  	%r146, %r145, 251658240;
	or.b32  	%r69, %r144, %r146;
	shr.u32 	%r147, %r94, 12;
	and.b32  	%r148, %r147, 3840;
	or.b32  	%r149, %r138, %r148;
	shr.u32 	%r150, %r94, 8;
	and.b32  	%r151, %r150, 983040;
	or.b32  	%r152, %r149, %r151;
	shr.u32 	%r153, %r94, 4;
	and.b32  	%r154, %r153, 251658240;
	or.b32  	%r73, %r152, %r154;
	// begin inline asm
	dp4a.s32.s32 %r68, %r69, %r70, %r64;
	// end inline asm
	// begin inline asm
	dp4a.s32.s32 %r72, %r73, %r74, %r68;
	// end inline asm
	and.b32  	%r155, %r95, 15;
	shr.u32 	%r156, %r95, 16;
	and.b32  	%r157, %r156, 15;
	shl.b32 	%r158, %r95, 4;
	and.b32  	%r159, %r158, 3840;
	or.b32  	%r160, %r159, %r155;
	shl.b32 	%r161, %r95, 8;
	and.b32  	%r162, %r161, 983040;
	or.b32  	%r163, %r160, %r162;
	shl.b32 	%r164, %r95, 12;
	and.b32  	%r165, %r164, 251658240;
	or.b32  	%r77, %r163, %r165;
	shr.u32 	%r166, %r95, 12;
	and.b32  	%r167, %r166, 3840;
	or.b32  	%r168, %r157, %r167;
	shr.u32 	%r169, %r95, 8;
	and.b32  	%r170, %r169, 983040;
	or.b32  	%r171, %r168, %r170;
	shr.u32 	%r172, %r95, 4;
	and.b32  	%r173, %r172, 251658240;
	or.b32  	%r81, %r171, %r173;
	// begin inline asm
	dp4a.s32.s32 %r76, %r77, %r78, %r72;
	// end inline asm
	// begin inline asm
	dp4a.s32.s32 %r80, %r81, %r82, %r76;
	// end inline asm
	cvt.rn.f32.s32 	%f24, %r80;
	mul.f32 	%f25, %f22, %f24;
	cvt.rn.f32.u32 	%f26, %r97;
	mul.f32 	%f27, %f23, %f26;
	sub.f32 	%f28, %f25, %f27;
	fma.rn.f32 	%f96, %f21, %f28, %f96;
	shl.b32 	%r174, %r4, 5;
	add.s32 	%r205, %r205, %r174;
	mul.wide.u32 	%rd36, %r4, 128;
	add.s64 	%rd43, %rd43, %rd36;
	mul.wide.u32 	%rd37, %r4, 1024;
	add.s64 	%rd42, %rd42, %rd37;
	shl.b32 	%r175, %r4, 10;
	add.s32 	%r204, %r204, %r175;
	setp.lt.s32 	%p3, %r205, %r6;
	@%p3 bra 	$L__BB1_3;
$L__BB1_4:
	mov.b32 	%r176, %f96;
	shfl.sync.bfly.b32	%r177|%p4, %r176, 16, 31, -1;
	mov.b32 	%f29, %r177;
	add.f32 	%f30, %f96, %f29;
	mov.b32 	%r178, %f30;
	shfl.sync.bfly.b32	%r179|%p5, %r178, 8, 31, -1;
	mov.b32 	%f31, %r179;
	add.f32 	%f32, %f30, %f31;
	mov.b32 	%r180, %f32;
	shfl.sync.bfly.b32	%r181|%p6, %r180, 4, 31, -1;
	mov.b32 	%f33, %r181;
	add.f32 	%f34, %f32, %f33;
	mov.b32 	%r182, %f34;
	shfl.sync.bfly.b32	%r183|%p7, %r182, 2, 31, -1;
	mov.b32 	%f35, %r183;
	add.f32 	%f36, %f34, %f35;
	mov.b32 	%r184, %f36;
	shfl.sync.bfly.b32	%r185|%p8, %r184, 1, 31, -1;
	mov.b32 	%f37, %r185;
	add.f32 	%f4, %f36, %f37;
	setp.lt.u32 	%p9, %r4, 2;
	@%p9 bra 	$L__BB1_22;
	setp.ne.s32 	%p11, %r2, 0;
	@%p11 bra 	$L__BB1_7;
	shl.b32 	%r186, %r3, 2;
	mov.u32 	%r187, smem;
	add.s32 	%r188, %r187, %r186;
	st.shared.f32 	[%r188], %f4;
$L__BB1_7:
	bar.sync 	0;
	or.b32  	%r189, %r3, %r2;
	setp.ne.s32 	%p12, %r189, 0;
	@%p12 bra 	$L__BB1_24;
	ld.shared.f32 	%f105, [smem];
	add.s32 	%r15, %r4, -1;
	add.s32 	%r191, %r4, -2;
	and.b32  	%r16, %r15, 15;
	setp.lt.u32 	%p13, %r191, 15;
	mov.b32 	%r210, 1;
	@%p13 bra 	$L__BB1_12;
	mov.u32 	%r194, smem;
	add.s32 	%r206, %r194, 32;
	and.b32  	%r195, %r15, -16;
	neg.s32 	%r208, %r195;
	mov.b32 	%r207, 0;
$L__BB1_10:
	.pragma "nounroll";
	ld.shared.f32 	%f39, [%r206+-28];
	add.f32 	%f40, %f105, %f39;
	ld.shared.v2.f32 	{%f41, %f42}, [%r206+-24];
	add.f32 	%f43, %f40, %f41;
	add.f32 	%f44, %f43, %f42;
	ld.shared.v4.f32 	{%f45, %f46, %f47, %f48}, [%r206+-16];
	add.f32 	%f49, %f44, %f45;
	add.f32 	%f50, %f49, %f46;
	add.f32 	%f51, %f50, %f47;
	add.f32 	%f52, %f51, %f48;
	ld.shared.v4.f32 	{%f53, %f54, %f55, %f56}, [%r206];
	add.f32 	%f57, %f52, %f53;
	add.f32 	%f58, %f57, %f54;
	add.f32 	%f59, %f58, %f55;
	add.f32 	%f60, %f59, %f56;
	ld.shared.v4.f32 	{%f61, %f62, %f63, %f64}, [%r206+16];
	add.f32 	%f65, %f60, %f61;
	add.f32 	%f66, %f65, %f62;
	add.f32 	%f67, %f66, %f63;
	add.f32 	%f68, %f67, %f64;
	ld.shared.f32 	%f69, [%r206+32];
	add.f32 	%f105, %f68, %f69;
	add.s32 	%r208, %r208, 16;
	add.s32 	%r207, %r207, 16;
	add.s32 	%r206, %r206, 64;
	setp.ne.s32 	%p14, %r208, 0;
	@%p14 bra 	$L__BB1_10;
	add.s32 	%r210, %r207, 1;
$L__BB1_12:
	setp.eq.s32 	%p15, %r16, 0;
	@%p15 bra 	$L__BB1_21;
	and.b32  	%r26, %r15, 7;
	setp.lt.u32 	%p16, %r16, 8;
	@%p16 bra 	$L__BB1_15;
	shl.b32 	%r196, %r210, 2;
	mov.u32 	%r197, smem;
	add.s32 	%r198, %r197, %r196;
	ld.shared.f32 	%f71, [%r198];
	add.f32 	%f72, %f105, %f71;
	ld.shared.f32 	%f73, [%r198+4];
	add.f32 	%f74, %f72, %f73;
	ld.shared.f32 	%f75, [%r198+8];
	add.f32 	%f76, %f74, %f75;
	ld.shared.f32 	%f77, [%r198+12];
	add.f32 	%f78, %f76, %f77;
	ld.shared.f32 	%f79, [%r198+16];
	add.f32 	%f80, %f78, %f79;
	ld.shared.f32 	%f81, [%r198+20];
	add.f32 	%f82, %f80, %f81;
	ld.shared.f32 	%f83, [%r198+24];
	add.f32 	%f84, %f82, %f83;
	ld.shared.f32 	%f85, [%r198+28];
	add.f32 	%f105, %f84, %f85;
	add.s32 	%r210, %r210, 8;
$L__BB1_15:
	setp.eq.s32 	%p17, %r26, 0;
	@%p17 bra 	$L__BB1_21;
	and.b32  	%r29, %r15, 3;
	setp.lt.u32 	%p18, %r26, 4;
	@%p18 bra 	$L__BB1_18;
	shl.b32 	%r199, %r210, 2;
	mov.u32 	%r200, smem;
	add.s32 	%r201, %r200, %r199;
	ld.shared.f32 	%f87, [%r201];
	add.f32 	%f88, %f105, %f87;
	ld.shared.f32 	%f89, [%r201+4];
	add.f32 	%f90, %f88, %f89;
	ld.shared.f32 	%f91, [%r201+8];
	add.f32 	%f92, %f90, %f91;
	ld.shared.f32 	%f93, [%r201+12];
	add.f32 	%f105, %f92, %f93;
	add.s32 	%r210, %r210, 4;
$L__BB1_18:
	setp.eq.s32 	%p19, %r29, 0;
	@%p19 bra 	$L__BB1_21;
	shl.b32 	%r202, %r210, 2;
	mov.u32 	%r203, smem;
	add.s32 	%r213, %r203, %r202;
	neg.s32 	%r212, %r29;
$L__BB1_20:
	.pragma "nounroll";
	ld.shared.f32 	%f94, [%r213];
	add.f32 	%f105, %f105, %f94;
	add.s32 	%r213, %r213, 4;
	add.s32 	%r212, %r212, 1;
	setp.ne.s32 	%p20, %r212, 0;
	@%p20 bra 	$L__BB1_20;
$L__BB1_21:
	mul.wide.u32 	%rd40, %r1, 4;
	add.s64 	%rd41, %rd1, %rd40;
	st.global.f32 	[%rd41], %f105;
	bra.uni 	$L__BB1_24;
$L__BB1_22:
	setp.ne.s32 	%p10, %r2, 0;
	@%p10 bra 	$L__BB1_24;
	mul.wide.u32 	%rd38, %r1, 4;
	add.s64 	%rd39, %rd1, %rd38;
	st.global.f32 	[%rd39], %f4;
$L__BB1_24:
	ret;

}


// ===== COMPILED SASS (sm_100) =====

	.target	sm_100

	.elftype	@"ET_EXEC"


//--------------------- .note.nv.tkinfo           --------------------------
	.section	.note.nv.tkinfo,"",@"SHT_NOTE"
	.sectionflags	@"SHF_NOTE_NV_TKINFO"
	.tkinfo
        /*0018*/ 	.word	0x00000002
        /*0030*/ 	.string	""
        /*0030*/ 	.string	"ptxas"
        /*0030*/ 	.string	"Cuda compilation tools, release 13.0, V13.0.88"
        /*0030*/ 	.string	"Build cuda_13.0.r13.0/compiler.36424714_0"
        /*0030*/ 	.string	"-arch sm_100 -m 64 "



//--------------------- .note.nv.cuinfo           --------------------------
	.section	.note.nv.cuinfo,"",@"SHT_NOTE"
	.sectionflags	@"SHF_NOTE_NV_CUINFO"
        /*0018*/ 	.short	0x0002
        /*001a*/ 	.short	0x0064
        /*001c*/ 	.short	0x0082
	.zero		2


//--------------------- .nv.info                  --------------------------
	.section	.nv.info,"",@"SHT_CUDA_INFO"
	.align	4


	//----- nvinfo : EIATTR_REGCOUNT
	.align		4
        /*0000*/ 	.byte	0x04, 0x2f
        /*0002*/ 	.short	(.L_1 - .L_0)
	.align		4
.L_0:
        /*0004*/ 	.word	index@(matmul_gptq_f32)
        /*0008*/ 	.word	0x0000001f


	//----- nvinfo : EIATTR_FRAME_SIZE
	.align		4
.L_1:
        /*000c*/ 	.byte	0x04, 0x11
        /*000e*/ 	.short	(.L_3 - .L_2)
	.align		4
.L_2:
        /*0010*/ 	.word	index@(matmul_gptq_f32)
        /*0014*/ 	.word	0x00000000


	//----- nvinfo : EIATTR_REGCOUNT
	.align		4
.L_3:
        /*0018*/ 	.byte	0x04, 0x2f
        /*001a*/ 	.short	(.L_5 - .L_4)
	.align		4
.L_4:
        /*001c*/ 	.word	index@(gemv_gptq_q8_dp4a)
        /*0020*/ 	.word	0x00000022


	//----- nvinfo : EIATTR_FRAME_SIZE
	.align		4
.L_5:
        /*0024*/ 	.byte	0x04, 0x11
        /*0026*/ 	.short	(.L_7 - .L_6)
	.align		4
.L_6:
        /*0028*/ 	.word	index@(gemv_gptq_q8_dp4a)
        /*002c*/ 	.word	0x00000000


	//----- nvinfo : EIATTR_MIN_STACK_SIZE
	.align		4
.L_7:
        /*0030*/ 	.byte	0x04, 0x12
        /*0032*/ 	.short	(.L_9 - .L_8)
	.align		4
.L_8:
        /*0034*/ 	.word	index@(gemv_gptq_q8_dp4a)
        /*0038*/ 	.word	0x00000000


	//----- nvinfo : EIATTR_MIN_STACK_SIZE
	.align		4
.L_9:
        /*003c*/ 	.byte	0x04, 0x12
        /*003e*/ 	.short	(.L_11 - .L_10)
	.align		4
.L_10:
        /*0040*/ 	.word	index@(matmul_gptq_f32)
        /*0044*/ 	.word	0x00000000
.L_11:


//--------------------- .nv.compat                --------------------------
	.section	.nv.compat,"",@"SHT_CUDA_COMPAT_INFO"
	.align	4
        /*0000*/ 	.byte	0x02, 0x09, 0x00, 0x00, 0x02, 0x02, 0x01, 0x00, 0x02, 0x05, 0x05, 0x00, 0x03, 0x07, 0x01, 0x01
        /*0010*/ 	.byte	0x02, 0x03, 0x00, 0x00, 0x02, 0x06, 0x01, 0x00, 0x04, 0x0b, 0x08, 0x00, 0x09, 0x00, 0x00, 0x00
        /*0020*/ 	.byte	0x00, 0x00, 0x00, 0x00


//--------------------- .nv.info.gemv_gptq_q8_dp4a --------------------------
	.section	.nv.info.gemv_gptq_q8_dp4a,"",@"SHT_CUDA_INFO"
	.sectionflags	@""
	.align	4


	//----- nvinfo : EIATTR_CUDA_API_VERSION
	.align		4
        /*0000*/ 	.byte	0x04, 0x37
        /*0002*/ 	.short	(.L_13 - .L_12)
.L_12:
        /*0004*/ 	.word	0x00000082


	//----- nvinfo : EIATTR_KPARAM_INFO
	.align		4
.L_13:
        /*0008*/ 	.byte	0x04, 0x17
        /*000a*/ 	.short	(.L_15 - .L_14)
.L_14:
        /*000c*/ 	.word	0x00000000
        /*0010*/ 	.short	0x0009
        /*0012*/ 	.short	0x0040
        /*0014*/ 	.byte	0x00, 0xf0, 0x11, 0x00


	//----- nvinfo : EIATTR_KPARAM_INFO
	.align		4
.L_15:
        /*0018*/ 	.byte	0x04, 0x17
        /*001a*/ 	.short	(.L_17 - .L_16)
.L_16:
        /*001c*/ 	.word	0x00000000
        /*0020*/ 	.short	0x0008
        /*0022*/ 	.short	0x003c
        /*0024*/ 	.byte	0x00, 0xf0, 0x11, 0x00


	//----- nvinfo : EIATTR_KPARAM_INFO
	.align		4
.L_17:
        /*0028*/ 	.byte	0x04, 0x17
        /*002a*/ 	.short	(.L_19 - .L_18)
.L_18:
        /*002c*/ 	.word	0x00000000
        /*0030*/ 	.short	0x0007
        /*0032*/ 	.short	0x0038
        /*0034*/ 	.byte	0x00, 0xf0, 0x11, 0x00


	//----- nvinfo : EIATTR_KPARAM_INFO
	.align		4
.L_19:
        /*0038*/ 	.byte	0x04, 0x17
        /*003a*/ 	.short	(.L_21 - .L_20)
.L_20:
        /*003c*/ 	.word	0x00000000
        /*0040*/ 	.short	0x0006
        /*0042*/ 	.short	0x0030
        /*0044*/ 	.byte	0x00, 0xf5, 0x21, 0x00


	//----- nvinfo : EIATTR_KPARAM_INFO
	.align		4
.L_21:
        /*0048*/ 	.byte	0x04, 0x17
        /*004a*/ 	.short	(.L_23 - .L_22)
.L_22:
        /*004c*/ 	.word	0x00000000
        /*0050*/ 	.short	0x0005
        /*0052*/ 	.short	0x0028
        /*0054*/ 	.byte	0x00, 0xf5, 0x21, 0x00


	//----- nvinfo : EIATTR_KPARAM_INFO
	.align		4
.L_23:
        /*0058*/ 	.byte	0x04, 0x17
        /*005a*/ 	.short	(.L_25 - .L_24)
.L_24:
        /*005c*/ 	.word	0x00000000
        /*0060*/ 	.short	0x0004
        /*0062*/ 	.short	0x0020
        /*0064*/ 	.byte	0x00, 0xf5, 0x21, 0x00


	//----- nvinfo : EIATTR_KPARAM_INFO
	.align		4
.L_25:
        /*0068*/ 	.byte	0x04, 0x17
        /*006a*/ 	.short	(.L_27 - .L_26)
.L_26:
        /*006c*/ 	.word	0x00000000
        /*0070*/ 	.short	0x0003
        /*0072*/ 	.short	0x0018
        /*0074*/ 	.byte	0x00, 0xf5, 0x21, 0x00


	//----- nvinfo : EIATTR_KPARAM_INFO
	.align		4
.L_27:
        /*0078*/ 	.byte	0x04, 0x17
        /*007a*/ 	.short	(.L_29 - .L_28)
.L_28:
        /*007c*/ 	.word	0x00000000
        /*0080*/ 	.short	0x0002
        /*0082*/ 	.short	0x0010
        /*0084*/ 	.byte	0x00, 0xf5, 0x21, 0x00


	//----- nvinfo : EIATTR_KPARAM_INFO
	.align		4
.L_29:
        /*0088*/ 	.byte	0x04, 0x17
        /*008a*/ 	.short	(.L_31 - .L_30)
.L_30:
        /*008c*/ 	.word	0x00000000
        /*0090*/ 	.short	0x0001
        /*0092*/ 	.short	0x0008
        /*0094*/ 	.byte	0x00, 0xf5, 0x21, 0x00


	//----- nvinfo : EIATTR_KPARAM_INFO
	.align		4
.L_31:
        /*0098*/ 	.byte	0x04, 0x17
        /*009a*/ 	.short	(.L_33 - .L_32)
.L_32:
        /*009c*/ 	.word	0x00000000
        /*00a0*/ 	.short	0x0000
        /*00a2*/ 	.short	0x0000
        /*00a4*/ 	.byte	0x00, 0xf5, 0x21, 0x00


	//----- nvinfo : EIATTR_SPARSE_MMA_MASK
	.align		4
.L_33:
        /*00a8*/ 	.byte	0x03, 0x50
        /*00aa*/ 	.short	0x0000


	//----- nvinfo : EIATTR_MAXREG_COUNT
	.align		4
        /*00ac*/ 	.byte	0x03, 0x1b
        /*00ae*/ 	.short	0x00ff


	//----- nvinfo : EIATTR_NUM_BARRIERS
	.align		4
        /*00b0*/ 	.byte	0x02, 0x4c
        /*00b2*/ 	.byte	0x01
	.zero		1


	//----- nvinfo : EIATTR_MERCURY_ISA_VERSION
	.align		4
        /*00b4*/ 	.byte	0x03, 0x5f
        /*00b6*/ 	.short	0x0101


	//----- nvinfo : EIATTR_UNUSED_LOAD_BYTE_OFFSET
	.align		4
        /*00b8*/ 	.byte	0x04, 0x44
        /*00ba*/ 	.short	(.L_35 - .L_34)


	//   ....[0]....
.L_34:
        /*00bc*/ 	.word	0x00000db0
        /*00c0*/ 	.word	0x0000fff0


	//----- nvinfo : EIATTR_COOP_GROUP_MASK_REGIDS
	.align		4
.L_35:
        /*00c4*/ 	.byte	0x04, 0x29
        /*00c6*/ 	.short	(.L_37 - .L_36)


	//   ....[0]....
.L_36:
        /*00c8*/ 	.word	0xffffffff


	//   ....[1]....
        /*00cc*/ 	.word	0xffffffff


	//   ....[2]....
        /*00d0*/ 	.word	0xffffffff


	//   ....[3]....
        /*00d4*/ 	.word	0xffffffff


	//   ....[4]....
        /*00d8*/ 	.word	0xffffffff


	//----- nvinfo : EIATTR_COOP_GROUP_INSTR_OFFSETS
	.align		4
.L_37:
        /*00dc*/ 	.byte	0x04, 0x28
        /*00de*/ 	.short	(.L_39 - .L_38)


	//   ....[0]....
.L_38:
        /*00e0*/ 	.word	0x00000b60


	//   ....[1]....
        /*00e4*/ 	.word	0x00000ba0


	//   ....[2]....
        /*00e8*/ 	.word	0x00000bc0


	//   ....[3]....
        /*00ec*/ 	.word	0x00000be0


	//   ....[4]....
        /*00f0*/ 	.word	0x00000c00


	//----- nvinfo : EIATTR_VRC_CTA_INIT_COUNT
	.align		4
.L_39:
        /*00f4*/ 	.byte	0x02, 0x4a
	.zero		1
	.zero		1


	//----- nvinfo : EIATTR_EXIT_INSTR_OFFSETS
	.align		4
        /*00f8*/ 	.byte	0x04, 0x1c
        /*00fa*/ 	.short	(.L_41 - .L_40)


	//   ....[0]....
.L_40:
        /*00fc*/ 	.word	0x00000040


	//   ....[1]....
        /*0100*/ 	.word	0x00000cc0


	//   ....[2]....
        /*0104*/ 	.word	0x00001290


	//   ....[3]....
        /*0108*/ 	.word	0x000012b0


	//   ....[4]....
        /*010c*/ 	.word	0x000012f0


	//----- nvinfo : EIATTR_CRS_STACK_SIZE
	.align		4
.L_41:
        /*0110*/ 	.byte	0x04, 0x1e
        /*0112*/ 	.short	(.L_43 - .L_42)
.L_42:
        /*0114*/ 	.word	0x00000000


	//----- nvinfo : EIATTR_CBANK_PARAM_SIZE
	.align		4
.L_43:
        /*0118*/ 	.byte	0x03, 0x19
        /*011a*/ 	.short	0x0044


	//----- nvinfo : EIATTR_PARAM_CBANK
	.align		4
        /*011c*/ 	.byte	0x04, 0x0a
        /*011e*/ 	.short	(.L_45 - .L_44)
	.align		4
.L_44:
        /*0120*/ 	.word	index@(.nv.constant0.gemv_gptq_q8_dp4a)
        /*0124*/ 	.short	0x0380
        /*0126*/ 	.short	0x0044


	//----- nvinfo : EIATTR_SW_WAR
	.align		4
.L_45:
        /*0128*/ 	.byte	0x04, 0x36
        /*012a*/ 	.short	(.L_47 - .L_46)
.L_46:
        /*012c*/ 	.word	0x00000008
.L_47:


//--------------------- .nv.info.matmul_gptq_f32  --------------------------
	.section	.nv.info.matmul_gptq_f32,"",@"SHT_CUDA_INFO"
	.sectionflags	@""
	.align	4


	//----- nvinfo : EIATTR_CUDA_API_VERSION
	.align		4
        /*0000*/ 	.byte	0x04, 0x37
        /*0002*/ 	.short	(.L_49 - .L_48)
.L_48:
        /*0004*/ 	.word	0x00000082


	//----- nvinfo : EIATTR_KPARAM_INFO
	.align		4
.L_49:
        /*0008*/ 	.byte	0x04, 0x17
        /*000a*/ 	.short	(.L_51 - .L_50)
.L_50:
        /*000c*/ 	.word	0x00000000
        /*0010*/ 	.short	0x0008
        /*0012*/ 	.short	0x0034
        /*0014*/ 	.byte	0x00, 0xf0, 0x11, 0x00


	//----- nvinfo : EIATTR_KPARAM_INFO
	.align		4
.L_51:
        /*0018*/ 	.byte	0x04, 0x17
        /*001a*/ 	.short	(.L_53 - .L_52)
.L_52:
        /*001c*/ 	.word	0x00000000
        /*0020*/ 	.short	0x0007
        /*0022*/ 	.short	0x0030
        /*0024*/ 	.byte	0x00, 0xf0, 0x11, 0x00


	//----- nvinfo : EIATTR_KPARAM_INFO
	.align		4
.L_53:
        /*0028*/ 	.byte	0x04, 0x17
        /*002a*/ 	.short	(.L_55 - .L_54)
.L_54:
        /*002c*/ 	.word	0x00000000
        /*0030*/ 	.short	0x0006
        /*0032*/ 	.short	0x002c
        /*0034*/ 	.byte	0x00, 0xf0, 0x11, 0x00


	//----- nvinfo : EIATTR_KPARAM_INFO
	.align		4
.L_55:
        /*0038*/ 	.byte	0x04, 0x17
        /*003a*/ 	.short	(.L_57 - .L_56)
.L_56:
        /*003c*/ 	.word	0x00000000
        /*0040*/ 	.short	0x0005
        /*0042*/ 	.short	0x0028
        /*0044*/ 	.byte	0x00, 0xf0, 0x11, 0x00


	//----- nvinfo : EIATTR_KPARAM_INFO
	.align		4
.L_57:
        /*0048*/ 	.byte	0x04, 0x17
        /*004a*/ 	.short	(.L_59 - .L_58)
.L_58:
        /*004c*/ 	.word	0x00000000
        /*0050*/ 	.short	0x0004
        /*0052*/ 	.short	0x0020
        /*0054*/ 	.byte	0x00, 0xf5, 0x21, 0x00


	//----- nvinfo : EIATTR_KPARAM_INFO
	.align		4
.L_59:
        /*0058*/ 	.byte	0x04, 0x17
        /*005a*/ 	.short	(.L_61 - .L_60)
.L_60:
        /*005c*/ 	.word	0x00000000
        /*0060*/ 	.short	0x0003
        /*0062*/ 	.short	0x0018
        /*0064*/ 	.byte	0x00, 0xf5, 0x21, 0x00


	//----- nvinfo : EIATTR_KPARAM_INFO
	.align		4
.L_61:
        /*0068*/ 	.byte	0x04, 0x17
        /*006a*/ 	.short	(.L_63 - .L_62)
.L_62:
        /*006c*/ 	.word	0x00000000
        /*0070*/ 	.short	0x0002
        /*0072*/ 	.short	0x0010
        /*0074*/ 	.byte	0x00, 0xf5, 0x21, 0x00


	//----- nvinfo : EIATTR_KPARAM_INFO
	.align		4
.L_63:
        /*0078*/ 	.byte	0x04, 0x17
        /*007a*/ 	.short	(.L_65 - .L_64)
.L_64:
        /*007c*/ 	.word	0x00000000
        /*0080*/ 	.short	0x0001
        /*0082*/ 	.short	0x0008
        /*0084*/ 	.byte	0x00, 0xf5, 0x21, 0x00


	//----- nvinfo : EIATTR_KPARAM_INFO
	.align		4
.L_65:
        /*0088*/ 	.byte	0x04, 0x17
        /*008a*/ 	.short	(.L_67 - .L_66)
.L_66:
        /*008c*/ 	.word	0x00000000
        /*0090*/ 	.short	0x0000
        /*0092*/ 	.short	0x0000
        /*0094*/ 	.byte	0x00, 0xf5, 0x21, 0x00


	//----- nvinfo : EIATTR_SPARSE_MMA_MASK
	.align		4
.L_67:
        /*0098*/ 	.byte	0x03, 0x50
        /*009a*/ 	.short	0x0000


	//----- nvinfo : EIATTR_MAXREG_COUNT
	.align		4
        /*009c*/ 	.byte	0x03, 0x1b
        /*009e*/ 	.short	0x00ff


	//----- nvinfo : EIATTR_MERCURY_ISA_VERSION
	.align		4
        /*00a0*/ 	.byte	0x03, 0x5f
        /*00a2*/ 	.short	0x0101


	//----- nvinfo : EIATTR_VRC_CTA_INIT_COUNT
	.align		4
        /*00a4*/ 	.byte	0x02, 0x4a
	.zero		1
	.zero		1


	//----- nvinfo : EIATTR_EXIT_INSTR_OFFSETS
	.align		4
        /*00a8*/ 	.byte	0x04, 0x1c
        /*00aa*/ 	.short	(.L_69 - .L_68)


	//   ....[0]....
.L_68:
        /*00ac*/ 	.word	0x000000c0


	//   ....[1]....
        /*00b0*/ 	.word	0x00000b20


	//----- nvinfo : EIATTR_CBANK_PARAM_SIZE
	.align		4
.L_69:
        /*00b4*/ 	.byte	0x03, 0x19
        /*00b6*/ 	.short	0x0038


	//----- nvinfo : EIATTR_PARAM_CBANK
	.align		4
        /*00b8*/ 	.byte	0x04, 0x0a
        /*00ba*/ 	.short	(.L_71 - .L_70)
	.align		4
.L_70:
        /*00bc*/ 	.word	index@(.nv.constant0.matmul_gptq_f32)
        /*00c0*/ 	.short	0x0380
        /*00c2*/ 	.short	0x0038


	//----- nvinfo : EIATTR_SW_WAR
	.align		4
.L_71:
        /*00c4*/ 	.byte	0x04, 0x36
        /*00c6*/ 	.short	(.L_73 - .L_72)
.L_72:
        /*00c8*/ 	.word	0x00000008
.L_73:


//--------------------- .nv.callgraph             --------------------------
	.section	.nv.callgraph,"",@"SHT_CUDA_CALLGRAPH"
	.align	4
	.sectionentsize	8
	.align		4
        /*0000*/ 	.word	0x00000000
	.align		4
        /*0004*/ 	.word	0xffffffff
	.align		4
        /*0008*/ 	.word	0x00000000
	.align		4
        /*000c*/ 	.word	0xfffffffe
	.align		4
        /*0010*/ 	.word	0x00000000
	.align		4
        /*0014*/ 	.word	0xfffffffd
	.align		4
        /*0018*/ 	.word	0x00000000
	.align		4
        /*001c*/ 	.word	0xfffffffc


//--------------------- .text.gemv_gptq_q8_dp4a   --------------------------
	.section	.text.gemv_gptq_q8_dp4a,"ax",@progbits
	.align	128
        .global         gemv_gptq_q8_dp4a
        .type           gemv_gptq_q8_dp4a,@function
        .size           gemv_gptq_q8_dp4a,(.L_x_15 - gemv_gptq_q8_dp4a)
        .other          gemv_gptq_q8_dp4a,@"STO_CUDA_ENTRY STV_DEFAULT"
gemv_gptq_q8_dp4a:
.text.gemv_gptq_q8_dp4a:
[----:B------:R-:W-:Y:S01]  /*0000*/  LDC R1, c[0x0][0x37c] ;  /* 0x0000df00ff017b82 */ /* 0x000fe20000000800 */
[----:B------:R-:W0:Y:S01]  /*0010*/  S2R R19, SR_CTAID.X ;  /* 0x0000000000137919 */ /* 0x000e220000002500 */
[----:B------:R-:W0:Y:S02]  /*0020*/  LDCU UR4, c[0x0][0x3b8] ;  /* 0x00007700ff0477ac */ /* 0x000e240008000800 */
[----:B0-----:R-:W-:-:S13]  /*0030*/  ISETP.GE.AND P0, PT, R19, UR4, PT ;  /* 0x0000000413007c0c */ /* 0x001fda000bf06270 */
[----:B------:R-:W-:Y:S05]  /*0040*/  @P0 EXIT ;  /* 0x000000000000094d */ /* 0x000fea0003800000 */
[----:B------:R-:W0:Y:S01]  /*0050*/  S2R R30, SR_TID.X ;  /* 0x00000000001e7919 */ /* 0x000e220000002100 */
[----:B------:R-:W1:Y:S01]  /*0060*/  LDC R7, c[0x0][0x3bc] ;  /* 0x0000ef00ff077b82 */ /* 0x000e620000000800 */
[----:B------:R-:W2:Y:S01]  /*0070*/  LDCU.64 UR8, c[0x0][0x358] ;  /* 0x00006b00ff0877ac */ /* 0x000ea20008000a00 */
[----:B------:R-:W-:Y:S01]  /*0080*/  BSSY.RECONVERGENT B0, `(.L_x_0) ;  /* 0x00000ad000007945 */ /* 0x000fe20003800200 */
[----:B------:R-:W0:Y:S01]  /*0090*/  S2R R5, SR_TID.Y ;  /* 0x0000000000057919 */ /* 0x000e220000002200 */
[----:B------:R-:W-:Y:S01]  /*00a0*/  IMAD.MOV.U32 R16, RZ, RZ, RZ ;  /* 0x000000ffff107224 */ /* 0x000fe200078e00ff */
[----:B------:R-:W3:Y:S03]  /*00b0*/  LDCU.64 UR6, c[0x0][0x3a0] ;  /* 0x00007400ff0677ac */ /* 0x000ee60008000a00 */
[----:B------:R-:W4:Y:S01]  /*00c0*/  LDC R17, c[0x0][0x364] ;  /* 0x0000d900ff117b82 */ /* 0x000f220000000800 */
[----:B------:R-:W0:Y:S01]  /*00d0*/  LDCU.128 UR12, c[0x0][0x390] ;  /* 0x00007200ff0c77ac */ /* 0x000e220008000c00 */
[----:B-1----:R-:W-:-:S04]  /*00e0*/  SHF.R.S32.HI R4, RZ, 0x1f, R7 ;  /* 0x0000001fff047819 */ /* 0x002fc80000011407 */
[----:B------:R-:W-:-:S04]  /*00f0*/  LEA.HI R18, R4, R7, RZ, 0x5 ;  /* 0x0000000704127211 */ /* 0x000fc800078f28ff */
[----:B------:R-:W-:Y:S01]  /*0100*/  SHF.R.S32.HI R18, RZ, 0x5, R18 ;  /* 0x00000005ff127819 */ /* 0x000fe20000011412 */
[----:B0-----:R-:W-:-:S05]  /*0110*/  IMAD R23, R5, 0x20, R30 ;  /* 0x0000002005177824 */ /* 0x001fca00078e021e */
[----:B------:R-:W-:-:S13]  /*0120*/  ISETP.GE.AND P0, PT, R23, R18, PT ;  /* 0x000000121700720c */ /* 0x000fda0003f06270 */
[----:B--234-:R-:W-:Y:S05]  /*0130*/  @P0 BRA `(.L_x_1) ;  /* 0x0000000800840947 */ /* 0x01cfea0003800000 */
[----:B------:R-:W0:Y:S01]  /*0140*/  LDC R22, c[0x0][0x3c0] ;  /* 0x0000f000ff167b82 */ /* 0x000e220000000800 */
[-C--:B------:R-:W-:Y:S01]  /*0150*/  IABS R6, R7.reuse ;  /* 0x0000000700067213 */ /* 0x080fe20000000000 */
[----:B------:R-:W1:Y:S01]  /*0160*/  LDCU.64 UR4, c[0x0][0x388] ;  /* 0x00007100ff0477ac */ /* 0x000e620008000a00 */
[----:B------:R-:W-:Y:S01]  /*0170*/  IMAD.WIDE.U32 R30, R30, 0x4, RZ ;  /* 0x000000041e1e7825 */ /* 0x000fe200078e00ff */
[----:B------:R-:W-:-:S03]  /*0180*/  LEA.HI R4, R4, R7, RZ, 0x3 ;  /* 0x0000000704047211 */ /* 0x000fc600078f18ff */
[----:B------:R-:W-:Y:S01]  /*0190*/  IMAD.SHL.U32 R24, R19, 0x4, RZ ;  /* 0x0000000413187824 */ /* 0x000fe200078e00ff */
[----:B------:R-:W-:Y:S01]  /*01a0*/  SHF.R.S32.HI R4, RZ, 0x3, R4 ;  /* 0x00000003ff047819 */ /* 0x000fe20000011404 */
[----:B------:R-:W-:Y:S01]  /*01b0*/  IMAD.WIDE.U32 R30, R5, 0x80, R30 ;  /* 0x00000080051e7825 */ /* 0x000fe200078e001e */
[----:B------:R-:W-:Y:S02]  /*01c0*/  SHF.R.U32.HI R5, RZ, 0x3, R19 ;  /* 0x00000003ff057819 */ /* 0x000fe40000011613 */
[----:B------:R-:W-:Y:S01]  /*01d0*/  LOP3.LUT R24, R24, 0x1c, RZ, 0xc0, !PT ;  /* 0x0000001c18187812 */ /* 0x000fe200078ec0ff */
[----:B------:R-:W-:Y:S02]  /*01e0*/  IMAD.MOV.U32 R16, RZ, RZ, RZ ;  /* 0x000000ffff107224 */ /* 0x000fe400078e00ff */
[----:B------:R-:W-:Y:S01]  /*01f0*/  IMAD R25, R4, R19, RZ ;  /* 0x0000001304197224 */ /* 0x000fe200078e02ff */
[----:B0-----:R-:W-:-:S04]  /*0200*/  IABS R3, R22 ;  /* 0x0000001600037213 */ /* 0x001fc80000000000 */
[----:B------:R-:W0:Y:S08]  /*0210*/  I2F.RP R0, R3 ;  /* 0x0000000300007306 */ /* 0x000e300000209400 */
[----:B0-----:R-:W0:Y:S02]  /*0220*/  MUFU.RCP R0, R0 ;  /* 0x0000000000007308 */ /* 0x001e240000001000 */
[----:B0-----:R-:W-:-:S06]  /*0230*/  VIADD R8, R0, 0xffffffe ;  /* 0x0ffffffe00087836 */ /* 0x001fcc0000000000 */
[----:B------:R0:W2:Y:S02]  /*0240*/  F2I.FTZ.U32.TRUNC.NTZ R9, R8 ;  /* 0x0000000800097305 */ /* 0x0000a4000021f000 */
[----:B0-----:R-:W-:Y:S02]  /*0250*/  IMAD.MOV.U32 R8, RZ, RZ, RZ ;  /* 0x000000ffff087224 */ /* 0x001fe400078e00ff */
[----:B--2---:R-:W-:-:S04]  /*0260*/  IMAD.MOV R2, RZ, RZ, -R9 ;  /* 0x000000ffff027224 */ /* 0x004fc800078e0a09 */
[----:B------:R-:W-:-:S04]  /*0270*/  IMAD R11, R2, R3, RZ ;  /* 0x00000003020b7224 */ /* 0x000fc800078e02ff */
[----:B------:R-:W-:Y:S01]  /*0280*/  IMAD.HI.U32 R2, R9, R11, R8 ;  /* 0x0000000b09027227 */ /* 0x000fe200078e0008 */
[----:B------:R-:W-:-:S03]  /*0290*/  LOP3.LUT R8, R7, R22, RZ, 0x3c, !PT ;  /* 0x0000001607087212 */ /* 0x000fc600078e3cff */
[----:B------:R-:W-:Y:S01]  /*02a0*/  IMAD.MOV.U32 R9, RZ, RZ, R6 ;  /* 0x000000ffff097224 */ /* 0x000fe200078e0006 */
[----:B------:R-:W-:-:S03]  /*02b0*/  ISETP.GE.AND P1, PT, R8, RZ, PT ;  /* 0x000000ff0800720c */ /* 0x000fc60003f26270 */
[----:B------:R-:W-:-:S04]  /*02c0*/  IMAD.HI.U32 R6, R2, R9, RZ ;  /* 0x0000000902067227 */ /* 0x000fc800078e00ff */
[----:B------:R-:W-:-:S04]  /*02d0*/  IMAD.MOV R0, RZ, RZ, -R6 ;  /* 0x000000ffff007224 */ /* 0x000fc800078e0a06 */
[----:B------:R-:W-:-:S05]  /*02e0*/  IMAD R0, R3, R0, R9 ;  /* 0x0000000003007224 */ /* 0x000fca00078e0209 */
[----:B------:R-:W-:-:S13]  /*02f0*/  ISETP.GT.U32.AND P2, PT, R3, R0, PT ;  /* 0x000000000300720c */ /* 0x000fda0003f44070 */
[----:B------:R-:W-:Y:S02]  /*0300*/  @!P2 IMAD.IADD R0, R0, 0x1, -R3 ;  /* 0x000000010000a824 */ /* 0x000fe400078e0a03 */
[----:B------:R-:W-:-:S03]  /*0310*/  @!P2 VIADD R6, R6, 0x1 ;  /* 0x000000010606a836 */ /* 0x000fc60000000000 */
[----:B------:R-:W-:Y:S01]  /*0320*/  ISETP.GE.U32.AND P0, PT, R0, R3, PT ;  /* 0x000000030000720c */ /* 0x000fe20003f06070 */
[----:B------:R-:W-:-:S05]  /*0330*/  IMAD.SHL.U32 R0, R23, 0x20, RZ ;  /* 0x0000002017007824 */ /* 0x000fca00078e00ff */
[----:B-1----:R-:W-:-:S07]  /*0340*/  IADD3 R20, P2, PT, R0, UR4, RZ ;  /* 0x0000000400147c10 */ /* 0x002fce000ff5e0ff */
[----:B------:R-:W-:Y:S01]  /*0350*/  @P0 VIADD R6, R6, 0x1 ;  /* 0x0000000106060836 */ /* 0x000fe20000000000 */
[----:B------:R-:W-:-:S03]  /*0360*/  IADD3 R20, P0, PT, R20, 0x10, RZ ;  /* 0x0000001014147810 */ /* 0x000fc60007f1e0ff */
[----:B------:R-:W-:Y:S01]  /*0370*/  @!P1 IMAD.MOV R6, RZ, RZ, -R6 ;  /* 0x000000ffff069224 */ /* 0x000fe200078e0a06 */
[----:B------:R-:W-:Y:S02]  /*0380*/  IADD3.X R21, PT, PT, RZ, UR5, RZ, P0, P2 ;  /* 0x00000005ff157c10 */ /* 0x000fe400087e44ff */
[----:B------:R-:W-:Y:S02]  /*0390*/  ISETP.NE.AND P0, PT, R22, RZ, PT ;  /* 0x000000ff1600720c */ /* 0x000fe40003f05270 */
[----:B------:R-:W-:-:S04]  /*03a0*/  LOP3.LUT R22, RZ, R22, RZ, 0x33, !PT ;  /* 0x00000016ff167212 */ /* 0x000fc800078e33ff */
[----:B------:R-:W-:-:S05]  /*03b0*/  SEL R6, R22, R6, !P0 ;  /* 0x0000000616067207 */ /* 0x000fca0004000000 */
[C---:B------:R-:W-:Y:S02]  /*03c0*/  IMAD R26, R6.reuse, R5, RZ ;  /* 0x00000005061a7224 */ /* 0x040fe400078e02ff */
[----:B------:R-:W-:-:S07]  /*03d0*/  IMAD R27, R6, R19, RZ ;  /* 0x00000013061b7224 */ /* 0x000fce00078e02ff */
.L_x_2:
[C---:B------:R-:W-:Y:S01]  /*03e0*/  IADD3 R5, P1, PT, R25.reuse, R30, RZ ;  /* 0x0000001e19057210 */ /* 0x040fe20007f3e0ff */
[----:B------:R-:W0:Y:S03]  /*03f0*/  LDC R13, c[0x0][0x3c0] ;  /* 0x0000f000ff0d7b82 */ /* 0x000e260000000800 */
[----:B------:R-:W-:Y:S02]  /*0400*/  LEA.HI.X.SX32 R6, R25, RZ, 0x1, P1 ;  /* 0x000000ff19067211 */ /* 0x000fe400008f0eff */
[----:B------:R-:W-:-:S04]  /*0410*/  LEA R4, P1, R5, UR6, 0x2 ;  /* 0x0000000605047c11 */ /* 0x000fc8000f8210ff */
[----:B------:R-:W-:-:S06]  /*0420*/  LEA.HI.X R5, R5, UR7, R6, 0x2, P1 ;  /* 0x0000000705057c11 */ /* 0x000fcc00088f1406 */
[----:B------:R-:W2:Y:S01]  /*0430*/  LDG.E.128.CONSTANT R4, desc[UR8][R4.64] ;  /* 0x0000000804047981 */ /* 0x000ea2000c1e9d00 */
[----:B------:R-:W-:-:S05]  /*0440*/  IABS R9, R0 ;  /* 0x0000000000097213 */ /* 0x000fca0000000000 */
[----:B------:R-:W-:Y:S01]  /*0450*/  IMAD.HI.U32 R28, R2, R9, RZ ;  /* 0x00000009021c7227 */ /* 0x000fe200078e00ff */
[----:B0-----:R-:W-:-:S03]  /*0460*/  IABS R12, R13 ;  /* 0x0000000d000c7213 */ /* 0x001fc60000000000 */
[----:B------:R-:W-:-:S04]  /*0470*/  IMAD.MOV R14, RZ, RZ, -R28 ;  /* 0x000000ffff0e7224 */ /* 0x000fc800078e0a1c */
[----:B------:R-:W-:Y:S02]  /*0480*/  IMAD R14, R12, R14, R9 ;  /* 0x0000000e0c0e7224 */ /* 0x000fe400078e0209 */
[----:B------:R-:W3:Y:S01]  /*0490*/  LDG.E.128.CONSTANT R8, desc[UR8][R20.64+-0x10] ;  /* 0xfffff00814087981 */ /* 0x000ee2000c1e9d00 */
[----:B------:R-:W-:Y:S02]  /*04a0*/  LOP3.LUT R13, R0, R13, RZ, 0x3c, !PT ;  /* 0x0000000d000d7212 */ /* 0x000fe400078e3cff */
[----:B------:R-:W-:Y:S02]  /*04b0*/  ISETP.GT.U32.AND P2, PT, R3, R14, PT ;  /* 0x0000000e0300720c */ /* 0x000fe40003f44070 */
[----:B------:R-:W-:-:S11]  /*04c0*/  ISETP.GE.AND P3, PT, R13, RZ, PT ;  /* 0x000000ff0d00720c */ /* 0x000fd60003f66270 */
[----:B------:R-:W-:-:S05]  /*04d0*/  @!P2 IMAD.IADD R14, R14, 0x1, -R12 ;  /* 0x000000010e0ea824 */ /* 0x000fca00078e0a0c */
[----:B------:R-:W-:Y:S02]  /*04e0*/  ISETP.GE.U32.AND P1, PT, R14, R3, PT ;  /* 0x000000030e00720c */ /* 0x000fe40003f26070 */
[--C-:B--2---:R-:W-:Y:S01]  /*04f0*/  SHF.R.U32.HI R12, RZ, 0x10, R4.reuse ;  /* 0x00000010ff0c7819 */ /* 0x104fe20000011604 */
[----:B------:R-:W-:Y:S01]  /*0500*/  IMAD.SHL.U32 R14, R4, 0x100, RZ ;  /* 0x00000100040e7824 */ /* 0x000fe200078e00ff */
[--C-:B------:R-:W-:Y:S02]  /*0510*/  SHF.R.U32.HI R13, RZ, 0xc, R4.reuse ;  /* 0x0000000cff0d7819 */ /* 0x100fe40000011604 */
[----:B------:R-:W-:Y:S02]  /*0520*/  LOP3.LUT R12, R12, 0xf, RZ, 0xc0, !PT ;  /* 0x0000000f0c0c7812 */ /* 0x000fe400078ec0ff */
[----:B------:R-:W-:Y:S02]  /*0530*/  SHF.R.U32.HI R15, RZ, 0x8, R4 ;  /* 0x00000008ff0f7819 */ /* 0x000fe40000011604 */
[----:B------:R-:W-:Y:S01]  /*0540*/  LOP3.LUT R12, R12, 0xf00, R13, 0xf8, !PT ;  /* 0x00000f000c0c7812 */ /* 0x000fe200078ef80d */
[----:B------:R-:W-:-:S03]  /*0550*/  IMAD.SHL.U32 R13, R4, 0x10, RZ ;  /* 0x00000010040d7824 */ /* 0x000fc600078e00ff */
[----:B------:R-:W-:Y:S02]  /*0560*/  LOP3.LUT R12, R12, 0xf0000, R15, 0xf8, !PT ;  /* 0x000f00000c0c7812 */ /* 0x000fe400078ef80f */
[----:B------:R-:W-:Y:S02]  /*0570*/  LOP3.LUT R13, R13, 0xf00, RZ, 0xc0, !PT ;  /* 0x00000f000d0d7812 */ /* 0x000fe400078ec0ff */
[--C-:B------:R-:W-:Y:S02]  /*0580*/  SHF.R.U32.HI R15, RZ, 0x4, R4.reuse ;  /* 0x00000004ff0f7819 */ /* 0x100fe40000011604 */
[----:B------:R-:W-:Y:S02]  /*0590*/  LOP3.LUT R13, R13, 0xf, R4, 0xf8, !PT ;  /* 0x0000000f0d0d7812 */ /* 0x000fe400078ef804 */
[----:B------:R-:W-:Y:S01]  /*05a0*/  LOP3.LUT R12, R12, 0xf000000, R15, 0xf8, !PT ;  /* 0x0f0000000c0c7812 */ /* 0x000fe200078ef80f */
[----:B------:R-:W-:Y:S01]  /*05b0*/  IMAD.SHL.U32 R15, R5, 0x100, RZ ;  /* 0x00000100050f7824 */ /* 0x000fe200078e00ff */
[----:B------:R-:W-:Y:S01]  /*05c0*/  LOP3.LUT R13, R13, 0xf0000, R14, 0xf8, !PT ;  /* 0x000f00000d0d7812 */ /* 0x000fe200078ef80e */
[----:B------:R-:W-:-:S02]  /*05d0*/  IMAD.SHL.U32 R14, R4, 0x1000, RZ ;  /* 0x00001000040e7824 */ /* 0x000fc400078e00ff */
[----:B------:R-:W-:-:S03]  /*05e0*/  IMAD.SHL.U32 R4, R5, 0x10, RZ ;  /* 0x0000001005047824 */ /* 0x000fc600078e00ff */
[----:B------:R-:W-:Y:S02]  /*05f0*/  LOP3.LUT R13, R13, 0xf000000, R14, 0xf8, !PT ;  /* 0x0f0000000d0d7812 */ /* 0x000fe400078ef80e */
[----:B------:R-:W-:-:S03]  /*0600*/  LOP3.LUT R4, R4, 0xf00, RZ, 0xc0, !PT ;  /* 0x00000f0004047812 */ /* 0x000fc600078ec0ff */
[----:B---3--:R-:W-:Y:S01]  /*0610*/  IDP.4A.S8.S8 R8, R13, R8, RZ ;  /* 0x000000080d087226 */ /* 0x008fe200000006ff */
[----:B------:R-:W-:-:S03]  /*0620*/  LOP3.LUT R4, R4, 0xf, R5, 0xf8, !PT ;  /* 0x0000000f04047812 */ /* 0x000fc600078ef805 */
[----:B------:R-:W-:Y:S01]  /*0630*/  IDP.4A.S8.S8 R8, R12, R9, R8 ;  /* 0x000000090c087226 */ /* 0x000fe20000000608 */
[----:B------:R-:W-:Y:S01]  /*0640*/  LOP3.LUT R15, R4, 0xf0000, R15, 0xf8, !PT ;  /* 0x000f0000040f7812 */ /* 0x000fe200078ef80f */
[----:B------:R-:W-:Y:S01]  /*0650*/  IMAD.SHL.U32 R4, R5, 0x1000, RZ ;  /* 0x0000100005047824 */ /* 0x000fe200078e00ff */
[----:B------:R-:W-:Y:S01]  /*0660*/  SHF.R.U32.HI R9, RZ, 0xc, R5 ;  /* 0x0000000cff097819 */ /* 0x000fe20000011605 */
[----:B------:R-:W-:-:S03]  /*0670*/  IMAD.SHL.U32 R12, R6, 0x1000, RZ ;  /* 0x00001000060c7824 */ /* 0x000fc600078e00ff */
[----:B------:R-:W-:Y:S02]  /*0680*/  LOP3.LUT R15, R15, 0xf000000, R4, 0xf8, !PT ;  /* 0x0f0000000f0f7812 */ /* 0x000fe400078ef804 */
[----:B------:R-:W-:-:S03]  /*0690*/  SHF.R.U32.HI R4, RZ, 0x10, R5 ;  /* 0x00000010ff047819 */ /* 0x000fc60000011605 */
[----:B------:R-:W-:Y:S01]  /*06a0*/  IDP.4A.S8.S8 R10, R15, R10, R8 ;  /* 0x0000000a0f0a7226 */ /* 0x000fe20000000608 */
[----:B------:R-:W-:Y:S01]  /*06b0*/  LOP3.LUT R4, R4, 0xf, RZ, 0xc0, !PT ;  /* 0x0000000f04047812 */ /* 0x000fe200078ec0ff */
[----:B------:R-:W-:-:S03]  /*06c0*/  IMAD.SHL.U32 R8, R6, 0x10, RZ ;  /* 0x0000001006087824 */ /* 0x000fc600078e00ff */
[----:B------:R-:W-:Y:S02]  /*06d0*/  LOP3.LUT R4, R4, 0xf00, R9, 0xf8, !PT ;  /* 0x00000f0004047812 */ /* 0x000fe400078ef809 */
[--C-:B------:R-:W-:Y:S02]  /*06e0*/  SHF.R.U32.HI R9, RZ, 0x8, R5.reuse ;  /* 0x00000008ff097819 */ /* 0x100fe40000011605 */
[----:B------:R-:W-:Y:S02]  /*06f0*/  SHF.R.U32.HI R5, RZ, 0x4, R5 ;  /* 0x00000004ff057819 */ /* 0x000fe40000011605 */
[----:B------:R-:W-:Y:S02]  /*0700*/  LOP3.LUT R4, R4, 0xf0000, R9, 0xf8, !PT ;  /* 0x000f000004047812 */ /* 0x000fe400078ef809 */
[----:B------:R-:W-:Y:S01]  /*0710*/  LOP3.LUT R9, R8, 0xf00, RZ, 0xc0, !PT ;  /* 0x00000f0008097812 */ /* 0x000fe200078ec0ff */
[----:B------:R-:W-:Y:S01]  /*0720*/  IMAD.SHL.U32 R8, R6, 0x100, RZ ;  /* 0x0000010006087824 */ /* 0x000fe200078e00ff */
[----:B------:R-:W-:-:S02]  /*0730*/  LOP3.LUT R4, R4, 0xf000000, R5, 0xf8, !PT ;  /* 0x0f00000004047812 */ /* 0x000fc400078ef805 */
[----:B------:R-:W-:-:S04]  /*0740*/  LOP3.LUT R9, R9, 0xf, R6, 0xf8, !PT ;  /* 0x0000000f09097812 */ /* 0x000fc800078ef806 */
[----:B------:R-:W-:Y:S02]  /*0750*/  LOP3.LUT R5, R9, 0xf0000, R8, 0xf8, !PT ;  /* 0x000f000009057812 */ /* 0x000fe400078ef808 */
[----:B------:R-:W-:Y:S02]  /*0760*/  SHF.R.U32.HI R8, RZ, 0x10, R6 ;  /* 0x00000010ff087819 */ /* 0x000fe40000011606 */
[----:B------:R-:W-:Y:S02]  /*0770*/  LOP3.LUT R5, R5, 0xf000000, R12, 0xf8, !PT ;  /* 0x0f00000005057812 */ /* 0x000fe400078ef80c */
[----:B------:R-:W2:Y:S01]  /*0780*/  LDG.E.128.CONSTANT R12, desc[UR8][R20.64] ;  /* 0x00000008140c7981 */ /* 0x000ea2000c1e9d00 */
[----:B------:R-:W-:Y:S02]  /*0790*/  LOP3.LUT R8, R8, 0xf, RZ, 0xc0, !PT ;  /* 0x0000000f08087812 */ /* 0x000fe400078ec0ff */
[----:B------:R-:W-:Y:S01]  /*07a0*/  SHF.R.U32.HI R9, RZ, 0xc, R6 ;  /* 0x0000000cff097819 */ /* 0x000fe20000011606 */
[----:B------:R-:W-:-:S03]  /*07b0*/  IDP.4A.S8.S8 R4, R4, R11, R10 ;  /* 0x0000000b04047226 */ /* 0x000fc6000000060a */
[----:B------:R-:W-:Y:S02]  /*07c0*/  LOP3.LUT R8, R8, 0xf00, R9, 0xf8, !PT ;  /* 0x00000f0008087812 */ /* 0x000fe400078ef809 */
[----:B------:R-:W-:-:S04]  /*07d0*/  SHF.R.U32.HI R9, RZ, 0x8, R6 ;  /* 0x00000008ff097819 */ /* 0x000fc80000011606 */
[----:B------:R-:W-:Y:S02]  /*07e0*/  LOP3.LUT R8, R8, 0xf0000, R9, 0xf8, !PT ;  /* 0x000f000008087812 */ /* 0x000fe400078ef809 */
[----:B------:R-:W-:-:S04]  /*07f0*/  SHF.R.U32.HI R9, RZ, 0x4, R6 ;  /* 0x00000004ff097819 */ /* 0x000fc80000011606 */
[----:B------:R-:W-:Y:S01]  /*0800*/  LOP3.LUT R6, R8, 0xf000000, R9, 0xf8, !PT ;  /* 0x0f00000008067812 */ /* 0x000fe200078ef809 */
[----:B------:R-:W-:-:S04]  /*0810*/  @!P2 VIADD R28, R28, 0x1 ;  /* 0x000000011c1ca836 */ /* 0x000fc80000000000 */
[----:B------:R-:W-:-:S04]  /*0820*/  @P1 VIADD R28, R28, 0x1 ;  /* 0x000000011c1c1836 */ /* 0x000fc80000000000 */
[----:B------:R-:W-:-:S05]  /*0830*/  @!P3 IMAD.MOV R28, RZ, RZ, -R28 ;  /* 0x000000ffff1cb224 */ /* 0x000fca00078e0a1c */
[----:B------:R-:W-:-:S05]  /*0840*/  SEL R28, R22, R28, !P0 ;  /* 0x0000001c161c7207 */ /* 0x000fca0004000000 */
[----:B------:R-:W-:Y:S02]  /*0850*/  IMAD.IADD R11, R27, 0x1, R28 ;  /* 0x000000011b0b7824 */ /* 0x000fe400078e021c */
[----:B--2---:R-:W-:Y:S02]  /*0860*/  IDP.4A.S8.S8 R4, R5, R12, R4 ;  /* 0x0000000c05047226 */ /* 0x004fe40000000604 */
[----:B------:R-:W-:-:S05]  /*0870*/  IMAD.SHL.U32 R5, R7, 0x10, RZ ;  /* 0x0000001007057824 */ /* 0x000fca00078e00ff */
[----:B------:R-:W-:Y:S01]  /*0880*/  LOP3.LUT R8, R5, 0xf00, RZ, 0xc0, !PT ;  /* 0x00000f0005087812 */ /* 0x000fe200078ec0ff */
[----:B------:R-:W-:-:S03]  /*0890*/  IMAD.SHL.U32 R5, R7, 0x100, RZ ;  /* 0x0000010007057824 */ /* 0x000fc600078e00ff */
[----:B------:R-:W-:Y:S01]  /*08a0*/  LOP3.LUT R8, R8, 0xf, R7, 0xf8, !PT ;  /* 0x0000000f08087812 */ /* 0x000fe200078ef807 */
[----:B------:R-:W-:Y:S02]  /*08b0*/  IDP.4A.S8.S8 R13, R6, R13, R4 ;  /* 0x0000000d060d7226 */ /* 0x000fe40000000604 */
[----:B------:R-:W-:Y:S01]  /*08c0*/  IMAD.SHL.U32 R4, R7, 0x1000, RZ ;  /* 0x0000100007047824 */ /* 0x000fe200078e00ff */
[----:B------:R-:W-:Y:S02]  /*08d0*/  LOP3.LUT R5, R8, 0xf0000, R5, 0xf8, !PT ;  /* 0x000f000008057812 */ /* 0x000fe400078ef805 */
[----:B------:R-:W0:Y:S02]  /*08e0*/  LDC.64 R8, c[0x0][0x3a8] ;  /* 0x0000ea00ff087b82 */ /* 0x000e240000000a00 */
[----:B------:R-:W-:-:S05]  /*08f0*/  LOP3.LUT R4, R5, 0xf000000, R4, 0xf8, !PT ;  /* 0x0f00000005047812 */ /* 0x000fca00078ef804 */
[----:B------:R-:W-:Y:S02]  /*0900*/  IDP.4A.S8.S8 R14, R4, R14, R13 ;  /* 0x0000000e040e7226 */ /* 0x000fe4000000060d */
[----:B------:R-:W1:Y:S01]  /*0910*/  LDC.64 R4, c[0x0][0x3b0] ;  /* 0x0000ec00ff047b82 */ /* 0x000e620000000a00 */
[----:B0-----:R-:W-:-:S04]  /*0920*/  IMAD.WIDE R10, R11, 0x2, R8 ;  /* 0x000000020b0a7825 */ /* 0x001fc800078e0208 */
[----:B------:R-:W-:Y:S01]  /*0930*/  IMAD.IADD R9, R26, 0x1, R28 ;  /* 0x000000011a097824 */ /* 0x000fe200078e021c */
[----:B------:R-:W-:Y:S01]  /*0940*/  SHF.R.U32.HI R6, RZ, 0x10, R7 ;  /* 0x00000010ff067819 */ /* 0x000fe20000011607 */
[----:B------:R-:W2:Y:S02]  /*0950*/  LDG.E.U16.CONSTANT R10, desc[UR8][R10.64] ;  /* 0x000000080a0a7981 */ /* 0x000ea4000c1e9500 */
[----:B-1----:R-:W-:-:S06]  /*0960*/  IMAD.WIDE R4, R9, 0x4, R4 ;  /* 0x0000000409047825 */ /* 0x002fcc00078e0204 */
[----:B------:R-:W3:Y:S01]  /*0970*/  LDG.E.CONSTANT R5, desc[UR8][R4.64] ;  /* 0x0000000804057981 */ /* 0x000ee2000c1e9900 */
[----:B------:R-:W-:Y:S02]  /*0980*/  LOP3.LUT R6, R6, 0xf, RZ, 0xc0, !PT ;  /* 0x0000000f06067812 */ /* 0x000fe400078ec0ff */
[----:B------:R-:W-:Y:S02]  /*0990*/  SHF.R.U32.HI R13, RZ, 0xc, R7 ;  /* 0x0000000cff0d7819 */ /* 0x000fe40000011607 */
[----:B------:R-:W-:Y:S02]  /*09a0*/  IADD3 R8, P1, PT, R30, UR14, RZ ;  /* 0x0000000e1e087c10 */ /* 0x000fe4000ff3e0ff */
[----:B------:R-:W-:Y:S02]  /*09b0*/  LOP3.LUT R6, R6, 0xf00, R13, 0xf8, !PT ;  /* 0x00000f0006067812 */ /* 0x000fe400078ef80d */
[----:B------:R-:W-:Y:S02]  /*09c0*/  IADD3.X R9, PT, PT, R31, UR15, RZ, P1, !PT ;  /* 0x0000000f1f097c10 */ /* 0x000fe40008ffe4ff */
[----:B------:R-:W-:-:S02]  /*09d0*/  SHF.R.U32.HI R13, RZ, 0x8, R7 ;  /* 0x00000008ff0d7819 */ /* 0x000fc40000011607 */
[----:B------:R-:W-:Y:S01]  /*09e0*/  IADD3 R12, P1, PT, R30, UR12, RZ ;  /* 0x0000000c1e0c7c10 */ /* 0x000fe2000ff3e0ff */
[----:B------:R-:W4:Y:S01]  /*09f0*/  LDG.E.CONSTANT R8, desc[UR8][R8.64] ;  /* 0x0000000808087981 */ /* 0x000f22000c1e9900 */
[----:B------:R-:W-:Y:S02]  /*0a00*/  LOP3.LUT R6, R6, 0xf0000, R13, 0xf8, !PT ;  /* 0x000f000006067812 */ /* 0x000fe400078ef80d */
[----:B------:R-:W-:-:S05]  /*0a10*/  IADD3.X R13, PT, PT, R31, UR13, RZ, P1, !PT ;  /* 0x0000000d1f0d7c10 */ /* 0x000fca0008ffe4ff */
[----:B------:R-:W5:Y:S01]  /*0a20*/  LDG.E.CONSTANT R12, desc[UR8][R12.64] ;  /* 0x000000080c0c7981 */ /* 0x000f62000c1e9900 */
[----:B------:R-:W-:Y:S01]  /*0a30*/  SHF.R.U32.HI R7, RZ, 0x4, R7 ;  /* 0x00000004ff077819 */ /* 0x000fe20000011607 */
[----:B------:R-:W-:-:S03]  /*0a40*/  IMAD R23, R17, 0x20, R23 ;  /* 0x0000002011177824 */ /* 0x000fc600078e0217 */
[----:B------:R-:W-:Y:S02]  /*0a50*/  LOP3.LUT R6, R6, 0xf000000, R7, 0xf8, !PT ;  /* 0x0f00000006067812 */ /* 0x000fe400078ef807 */
[----:B------:R-:W-:-:S03]  /*0a60*/  ISETP.GE.AND P1, PT, R23, R18, PT ;  /* 0x000000121700720c */ /* 0x000fc60003f26270 */
[----:B------:R-:W-:-:S05]  /*0a70*/  IDP.4A.S8.S8 R6, R6, R15, R14 ;  /* 0x0000000f06067226 */ /* 0x000fca000000060e */
[----:B------:R-:W-:Y:S01]  /*0a80*/  I2FP.F32.S32 R7, R6 ;  /* 0x0000000600077245 */ /* 0x000fe20000201400 */
[----:B------:R-:W-:-:S04]  /*0a90*/  IMAD.WIDE.U32 R20, R17, 0x400, R20 ;  /* 0x0000040011147825 */ /* 0x000fc800078e0014 */
[----:B------:R-:W-:-:S04]  /*0aa0*/  IMAD.WIDE.U32 R30, R17, 0x80, R30 ;  /* 0x00000080111e7825 */ /* 0x000fc800078e001e */
[----:B------:R-:W-:Y:S01]  /*0ab0*/  IMAD R0, R17, 0x400, R0 ;  /* 0x0000040011007824 */ /* 0x000fe200078e0200 */
[----:B---3--:R-:W-:-:S04]  /*0ac0*/  SHF.R.S32.HI R5, RZ, R24, R5 ;  /* 0x00000018ff057219 */ /* 0x008fc80000011405 */
[----:B------:R-:W-:-:S05]  /*0ad0*/  LOP3.LUT R5, R5, 0xf, RZ, 0xc0, !PT ;  /* 0x0000000f05057812 */ /* 0x000fca00078ec0ff */
[----:B------:R-:W-:-:S05]  /*0ae0*/  VIADD R5, R5, 0x1 ;  /* 0x0000000105057836 */ /* 0x000fca0000000000 */
[----:B------:R-:W-:-:S05]  /*0af0*/  I2FP.F32.U32 R5, R5 ;  /* 0x0000000500057245 */ /* 0x000fca0000201000 */
[----:B----4-:R-:W-:Y:S01]  /*0b00*/  FMUL R9, R8, R5 ;  /* 0x0000000508097220 */ /* 0x010fe20000400000 */
[----:B--2---:R-:W-:-:S03]  /*0b10*/  HADD2.F32 R5, -RZ, R10.H0_H0 ;  /* 0x2000000aff057230 */ /* 0x004fc60000004100 */
[----:B-----5:R-:W-:-:S04]  /*0b20*/  FFMA R7, R12, R7, -R9 ;  /* 0x000000070c077223 */ /* 0x020fc80000000809 */
[----:B------:R-:W-:Y:S01]  /*0b30*/  FFMA R16, R5, R7, R16 ;  /* 0x0000000705107223 */ /* 0x000fe20000000010 */
[----:B------:R-:W-:Y:S06]  /*0b40*/  @!P1 BRA `(.L_x_2) ;  /* 0xfffffff800249947 */ /* 0x000fec000383ffff */
.L_x_1:
[----:B------:R-:W-:Y:S05]  /*0b50*/  BSYNC.RECONVERGENT B0 ;  /* 0x0000000000007941 */ /* 0x000fea0003800200 */
.L_x_0:
[----:B------:R-:W0:Y:S01]  /*0b60*/  SHFL.BFLY PT, R3, R16, 0x10, 0x1f ;  /* 0x0e001f0010037f89 */ /* 0x000e2200000e0000 */
[----:B------:R-:W-:Y:S01]  /*0b70*/  ISETP.GE.U32.AND P0, PT, R17, 0x2, PT ;  /* 0x000000021100780c */ /* 0x000fe20003f06070 */
[----:B------:R-:W1:Y:S01]  /*0b80*/  S2R R4, SR_TID.X ;  /* 0x0000000000047919 */ /* 0x000e620000002100 */
[----:B0-----:R-:W-:-:S05]  /*0b90*/  FADD R3, R3, R16 ;  /* 0x0000001003037221 */ /* 0x001fca0000000000 */
[----:B------:R-:W0:Y:S02]  /*0ba0*/  SHFL.BFLY PT, R0, R3, 0x8, 0x1f ;  /* 0x0d001f0003007f89 */ /* 0x000e2400000e0000 */
[----:B0-----:R-:W-:-:S05]  /*0bb0*/  FADD R0, R3, R0 ;  /* 0x0000000003007221 */ /* 0x001fca0000000000 */
[----:B------:R-:W0:Y:S02]  /*0bc0*/  SHFL.BFLY PT, R5, R0, 0x4, 0x1f ;  /* 0x0c801f0000057f89 */ /* 0x000e2400000e0000 */
[----:B0-----:R-:W-:-:S05]  /*0bd0*/  FADD R5, R0, R5 ;  /* 0x0000000500057221 */ /* 0x001fca0000000000 */
[----:B------:R-:W0:Y:S02]  /*0be0*/  SHFL.BFLY PT, R2, R5, 0x2, 0x1f ;  /* 0x0c401f0005027f89 */ /* 0x000e2400000e0000 */
[----:B0-----:R-:W-:-:S05]  /*0bf0*/  FADD R2, R5, R2 ;  /* 0x0000000205027221 */ /* 0x001fca0000000000 */
[----:B------:R-:W0:Y:S02]  /*0c00*/  SHFL.BFLY PT, R7, R2, 0x1, 0x1f ;  /* 0x0c201f0002077f89 */ /* 0x000e2400000e0000 */
[----:B0-----:R-:W-:Y:S01]  /*0c10*/  FADD R7, R2, R7 ;  /* 0x0000000702077221 */ /* 0x001fe20000000000 */
[----:B-1----:R-:W-:Y:S06]  /*0c20*/  @!P0 BRA `(.L_x_3) ;  /* 0x00000004009c8947 */ /* 0x002fec0003800000 */
[----:B------:R-:W-:Y:S01]  /*0c30*/  ISETP.NE.AND P1, PT, R4, RZ, PT ;  /* 0x000000ff0400720c */ /* 0x000fe20003f25270 */
[----:B------:R-:W0:-:S12]  /*0c40*/  S2R R5, SR_TID.Y ;  /* 0x0000000000057919 */ /* 0x000e180000002200 */
[----:B------:R-:W1:Y:S01]  /*0c50*/  @!P1 S2R R3, SR_CgaCtaId ;  /* 0x0000000000039919 */ /* 0x000e620000008800 */
[----:B------:R-:W-:Y:S02]  /*0c60*/  @!P1 MOV R0, 0x400 ;  /* 0x0000040000009802 */ /* 0x000fe40000000f00 */
[----:B0-----:R-:W-:Y:S02]  /*0c70*/  LOP3.LUT P0, RZ, R5, R4, RZ, 0xfc, !PT ;  /* 0x0000000405ff7212 */ /* 0x001fe4000780fcff */
[----:B-1----:R-:W-:-:S05]  /*0c80*/  @!P1 LEA R0, R3, R0, 0x18 ;  /* 0x0000000003009211 */ /* 0x002fca00078ec0ff */
[----:B------:R-:W-:-:S05]  /*0c90*/  @!P1 IMAD R0, R5, 0x4, R0 ;  /* 0x0000000405009824 */ /* 0x000fca00078e0200 */
[----:B------:R0:W-:Y:S01]  /*0ca0*/  @!P1 STS [R0], R7 ;  /* 0x0000000700009388 */ /* 0x0001e20000000800 */
[----:B------:R-:W-:Y:S06]  /*0cb0*/  BAR.SYNC.DEFER_BLOCKING 0x0 ;  /* 0x0000000000007b1d */ /* 0x000fec0000010000 */
[----:B------:R-:W-:Y:S05]  /*0cc0*/  @P0 EXIT ;  /* 0x000000000000094d */ /* 0x000fea0003800000 */
[----:B------:R-:W1:Y:S01]  /*0cd0*/  S2UR UR5, SR_CgaCtaId ;  /* 0x00000000000579c3 */ /* 0x000e620000008800 */
[C---:B0-----:R-:W-:Y:S01]  /*0ce0*/  VIADD R0, R17.reuse, 0xfffffffe ;  /* 0xfffffffe11007836 */ /* 0x041fe20000000000 */
[----:B------:R-:W-:Y:S01]  /*0cf0*/  UMOV UR4, 0x400 ;  /* 0x0000040000047882 */ /* 0x000fe20000000000 */
[----:B------:R-:W-:-:S03]  /*0d00*/  VIADD R17, R17, 0xffffffff ;  /* 0xffffffff11117836 */ /* 0x000fc60000000000 */
[----:B------:R-:W-:Y:S02]  /*0d10*/  ISETP.GE.U32.AND P0, PT, R0, 0xf, PT ;  /* 0x0000000f0000780c */ /* 0x000fe40003f06070 */
[----:B------:R-:W-:Y:S01]  /*0d20*/  LOP3.LUT R3, R17, 0xf, RZ, 0xc0, !PT ;  /* 0x0000000f11037812 */ /* 0x000fe200078ec0ff */
[----:B-1----:R-:W-:-:S03]  /*0d30*/  ULEA UR5, UR5, UR4, 0x18 ;  /* 0x0000000405057291 */ /* 0x002fc6000f8ec0ff */
[----:B------:R-:W-:-:S06]  /*0d40*/  UMOV UR4, 0x1 ;  /* 0x0000000100047882 */ /* 0x000fcc0000000000 */
[----:B------:R-:W0:Y:S01]  /*0d50*/  LDS R2, [UR5] ;  /* 0x00000005ff027984 */ /* 0x000e220008000800 */
[----:B------:R-:W-:Y:S05]  /*0d60*/  @!P0 BRA `(.L_x_4) ;  /* 0x00000000007c8947 */ /* 0x000fea0003800000 */
[----:B------:R-:W-:Y:S01]  /*0d70*/  LOP3.LUT R0, R17, 0xfffffff0, RZ, 0xc0, !PT ;  /* 0xfffffff011007812 */ /* 0x000fe200078ec0ff */
[----:B------:R-:W-:Y:S01]  /*0d80*/  UIADD3 UR6, UPT, UPT, UR5, 0x20, URZ ;  /* 0x0000002005067890 */ /* 0x000fe2000fffe0ff */
[----:B------:R-:W-:-:S03]  /*0d90*/  UMOV UR4, URZ ;  /* 0x000000ff00047c82 */ /* 0x000fc60008000000 */
[----:B------:R-:W-:-:S08]  /*0da0*/  IMAD.MOV R0, RZ, RZ, -R0 ;  /* 0x000000ffff007224 */ /* 0x000fd000078e0a00 */
.L_x_5:
[----:B------:R-:W0:Y:S01]  /*0db0*/  LDS.128 R4, [UR6+-0x20] ;  /* 0xffffe006ff047984 */ /* 0x000e220008000c00 */
[----:B------:R-:W-:Y:S01]  /*0dc0*/  VIADD R0, R0, 0x10 ;  /* 0x0000001000007836 */ /* 0x000fe20000000000 */
[----:B------:R-:W-:Y:S02]  /*0dd0*/  UIADD3 UR4, UPT, UPT, UR4, 0x10, URZ ;  /* 0x0000001004047890 */ /* 0x000fe4000fffe0ff */
[----:B------:R-:W1:Y:S02]  /*0de0*/  LDS.128 R8, [UR6+-0x10] ;  /* 0xfffff006ff087984 */ /* 0x000e640008000c00 */
[----:B------:R-:W-:Y:S02]  /*0df0*/  ISETP.NE.AND P0, PT, R0, RZ, PT ;  /* 0x000000ff0000720c */ /* 0x000fe40003f05270 */
[----:B------:R-:W2:Y:S04]  /*0e00*/  LDS.128 R12, [UR6] ;  /* 0x00000006ff0c7984 */ /* 0x000ea80008000c00 */
[----:B------:R-:W3:Y:S01]  /*0e10*/  LDS.128 R20, [UR6+0x10] ;  /* 0x00001006ff147984 */ /* 0x000ee20008000c00 */
[----:B0-----:R-:W-:-:S04]  /*0e20*/  FADD R5, R5, R2 ;  /* 0x0000000205057221 */ /* 0x001fc80000000000 */
[----:B------:R-:W-:Y:S02]  /*0e30*/  FADD R6, R5, R6 ;  /* 0x0000000605067221 */ /* 0x000fe40000000000 */
[----:B------:R-:W0:Y:S01]  /*0e40*/  LDS R5, [UR6+0x20] ;  /* 0x00002006ff057984 */ /* 0x000e220008000800 */
[----:B------:R-:W-:Y:S01]  /*0e50*/  UIADD3 UR6, UPT, UPT, UR6, 0x40, URZ ;  /* 0x0000004006067890 */ /* 0x000fe2000fffe0ff */
[----:B------:R-:W-:-:S04]  /*0e60*/  FADD R7, R6, R7 ;  /* 0x0000000706077221 */ /* 0x000fc80000000000 */
[----:B-1----:R-:W-:-:S04]  /*0e70*/  FADD R8, R7, R8 ;  /* 0x0000000807087221 */ /* 0x002fc80000000000 */
[----:B------:R-:W-:-:S04]  /*0e80*/  FADD R9, R9, R8 ;  /* 0x0000000809097221 */ /* 0x000fc80000000000 */
[----:B------:R-:W-:-:S04]  /*0e90*/  FADD R10, R10, R9 ;  /* 0x000000090a0a7221 */ /* 0x000fc80000000000 */
[----:B------:R-:W-:-:S04]  /*0ea0*/  FADD R11, R11, R10 ;  /* 0x0000000a0b0b7221 */ /* 0x000fc80000000000 */
[----:B--2---:R-:W-:-:S04]  /*0eb0*/  FADD R12, R11, R12 ;  /* 0x0000000c0b0c7221 */ /* 0x004fc80000000000 */
[----:B------:R-:W-:-:S04]  /*0ec0*/  FADD R13, R13, R12 ;  /* 0x0000000c0d0d7221 */ /* 0x000fc80000000000 */
[----:B------:R-:W-:-:S04]  /*0ed0*/  FADD R14, R14, R13 ;  /* 0x0000000d0e0e7221 */ /* 0x000fc80000000000 */
[----:B------:R-:W-:-:S04]  /*0ee0*/  FADD R15, R15, R14 ;  /* 0x0000000e0f0f7221 */ /* 0x000fc80000000000 */
[----:B---3--:R-:W-:-:S04]  /*0ef0*/  FADD R20, R15, R20 ;  /* 0x000000140f147221 */ /* 0x008fc80000000000 */
[----:B------:R-:W-:-:S04]  /*0f00*/  FADD R21, R21, R20 ;  /* 0x0000001415157221 */ /* 0x000fc80000000000 */
[----:B------:R-:W-:-:S04]  /*0f10*/  FADD R22, R22, R21 ;  /* 0x0000001516167221 */ /* 0x000fc80000000000 */
[----:B------:R-:W-:-:S04]  /*0f20*/  FADD R22, R23, R22 ;  /* 0x0000001617167221 */ /* 0x000fc80000000000 */
[----:B0-----:R-:W-:Y:S01]  /*0f30*/  FADD R2, R22, R5 ;  /* 0x0000000516027221 */ /* 0x001fe20000000000 */
[----:B------:R-:W-:Y:S06]  /*0f40*/  @P0 BRA `(.L_x_5) ;  /* 0xfffffffc00980947 */ /* 0x000fec000383ffff */
[----:B------:R-:W-:-:S12]  /*0f50*/  UIADD3 UR4, UPT, UPT, UR4, 0x1, URZ ;  /* 0x0000000104047890 */ /* 0x000fd8000fffe0ff */
.L_x_4:
[----:B------:R-:W-:-:S13]  /*0f60*/  ISETP.NE.AND P0, PT, R3, RZ, PT ;  /* 0x000000ff0300720c */ /* 0x000fda0003f05270 */
[----:B------:R-:W-:Y:S05]  /*0f70*/  @!P0 BRA `(.L_x_6) ;  /* 0x0000000000b88947 */ /* 0x000fea0003800000 */
[----:B------:R-:W-:Y:S02]  /*0f80*/  ISETP.GE.U32.AND P0, PT, R3, 0x8, PT ;  /* 0x000000080300780c */ /* 0x000fe40003f06070 */
[----:B------:R-:W-:-:S04]  /*0f90*/  LOP3.LUT R4, R17, 0x7, RZ, 0xc0, !PT ;  /* 0x0000000711047812 */ /* 0x000fc800078ec0ff */
[----:B------:R-:W-:-:S07]  /*0fa0*/  ISETP.NE.AND P1, PT, R4, RZ, PT ;  /* 0x000000ff0400720c */ /* 0x000fce0003f25270 */
[----:B------:R-:W-:Y:S06]  /*0fb0*/  @!P0 BRA `(.L_x_7) ;  /* 0x0000000000488947 */ /* 0x000fec0003800000 */
[----:B------:R-:W-:Y:S02]  /*0fc0*/  ULEA UR6, UR4, UR5, 0x2 ;  /* 0x0000000504067291 */ /* 0x000fe4000f8e10ff */
[----:B------:R-:W-:-:S07]  /*0fd0*/  UIADD3 UR4, UPT, UPT, UR4, 0x8, URZ ;  /* 0x0000000804047890 */ /* 0x000fce000fffe0ff */
[----:B------:R-:W0:Y:S04]  /*0fe0*/  LDS R3, [UR6] ;  /* 0x00000006ff037984 */ /* 0x000e280008000800 */
[----:B------:R-:W1:Y:S04]  /*0ff0*/  LDS R0, [UR6+0x4] ;  /* 0x00000406ff007984 */ /* 0x000e680008000800 */
[----:B------:R-:W2:Y:S04]  /*1000*/  LDS R5, [UR6+0x8] ;  /* 0x00000806ff057984 */ /* 0x000ea80008000800 */
[----:B------:R-:W3:Y:S04]  /*1010*/  LDS R7, [UR6+0xc] ;  /* 0x00000c06ff077984 */ /* 0x000ee80008000800 */
[----:B------:R-:W4:Y:S04]  /*1020*/  LDS R9, [UR6+0x10] ;  /* 0x00001006ff097984 */ /* 0x000f280008000800 */
[----:B------:R-:W5:Y:S04]  /*1030*/  LDS R11, [UR6+0x14] ;  /* 0x00001406ff0b7984 */ /* 0x000f680008000800 */
[----:B------:R-:W5:Y:S04]  /*1040*/  LDS R13, [UR6+0x18] ;  /* 0x00001806ff0d7984 */ /* 0x000f680008000800 */
[----:B------:R-:W5:Y:S01]  /*1050*/  LDS R15, [UR6+0x1c] ;  /* 0x00001c06ff0f7984 */ /* 0x000f620008000800 */
[----:B0-----:R-:W-:-:S04]  /*1060*/  FADD R3, R2, R3 ;  /* 0x0000000302037221 */ /* 0x001fc80000000000 */
[----:B-1----:R-:W-:-:S04]  /*1070*/  FADD R0, R3, R0 ;  /* 0x0000000003007221 */ /* 0x002fc80000000000 */
[----:B--2---:R-:W-:-:S04]  /*1080*/  FADD R0, R0, R5 ;  /* 0x0000000500007221 */ /* 0x004fc80000000000 */
[----:B---3--:R-:W-:-:S04]  /*1090*/  FADD R0, R0, R7 ;  /* 0x0000000700007221 */ /* 0x008fc80000000000 */
[----:B----4-:R-:W-:-:S04]  /*10a0*/  FADD R0, R0, R9 ;  /* 0x0000000900007221 */ /* 0x010fc80000000000 */
[----:B-----5:R-:W-:-:S04]  /*10b0*/  FADD R0, R0, R11 ;  /* 0x0000000b00007221 */ /* 0x020fc80000000000 */
[----:B------:R-:W-:-:S04]  /*10c0*/  FADD R0, R0, R13 ;  /* 0x0000000d00007221 */ /* 0x000fc80000000000 */
[----:B------:R-:W-:-:S07]  /*10d0*/  FADD R2, R0, R15 ;  /* 0x0000000f00027221 */ /* 0x000fce0000000000 */
.L_x_7:
        /* <DEDUP_REMOVED lines=10> */
[----:B------:R-:W3:Y:S01]  /*1180*/  LDS R7, [UR6+0xc] ;  /* 0x00000c06ff077984 */ /* 0x000ee20008000800 */
[----:B0-----:R-:W-:-:S04]  /*1190*/  FADD R3, R2, R3 ;  /* 0x0000000302037221 */ /* 0x001fc80000000000 */
[----:B-1----:R-:W-:-:S04]  /*11a0*/  FADD R0, R3, R0 ;  /* 0x0000000003007221 */ /* 0x002fc80000000000 */
[----:B--2---:R-:W-:-:S04]  /*11b0*/  FADD R0, R0, R5 ;  /* 0x0000000500007221 */ /* 0x004fc80000000000 */
[----:B---3--:R-:W-:-:S07]  /*11c0*/  FADD R2, R0, R7 ;  /* 0x0000000700027221 */ /* 0x008fce0000000000 */
.L_x_8:
[----:B------:R-:W-:Y:S05]  /*11d0*/  @!P1 BRA `(.L_x_6) ;  /* 0x0000000000209947 */ /* 0x000fea0003800000 */
[----:B------:R-:W-:Y:S01]  /*11e0*/  IMAD.MOV R17, RZ, RZ, -R17 ;  /* 0x000000ffff117224 */ /* 0x000fe200078e0a11 */
[----:B------:R-:W-:-:S12]  /*11f0*/  ULEA UR4, UR4, UR5, 0x2 ;  /* 0x0000000504047291 */ /* 0x000fd8000f8e10ff */
.L_x_9:
[----:B------:R-:W0:Y:S01]  /*1200*/  LDS R3, [UR4] ;  /* 0x00000004ff037984 */ /* 0x000e220008000800 */
[----:B------:R-:W-:Y:S01]  /*1210*/  VIADD R17, R17, 0x1 ;  /* 0x0000000111117836 */ /* 0x000fe20000000000 */
[----:B------:R-:W-:-:S04]  /*1220*/  UIADD3 UR4, UPT, UPT, UR4, 0x4, URZ ;  /* 0x0000000404047890 */ /* 0x000fc8000fffe0ff */
[----:B------:R-:W-:Y:S01]  /*1230*/  ISETP.NE.AND P0, PT, R17, RZ, PT ;  /* 0x000000ff1100720c */ /* 0x000fe20003f05270 */
[----:B0-----:R-:W-:-:S12]  /*1240*/  FADD R2, R3, R2 ;  /* 0x0000000203027221 */ /* 0x001fd80000000000 */
[----:B------:R-:W-:Y:S05]  /*1250*/  @P0 BRA `(.L_x_9) ;  /* 0xfffffffc00e80947 */ /* 0x000fea000383ffff */
.L_x_6:
[----:B------:R-:W1:Y:S02]  /*1260*/  LDC.64 R4, c[0x0][0x380] ;  /* 0x0000e000ff047b82 */ /* 0x000e640000000a00 */
[----:B-1----:R-:W-:-:S05]  /*1270*/  IMAD.WIDE.U32 R4, R19, 0x4, R4 ;  /* 0x0000000413047825 */ /* 0x002fca00078e0004 */
[----:B0-----:R-:W-:Y:S01]  /*1280*/  STG.E desc[UR8][R4.64], R2 ;  /* 0x0000000204007986 */ /* 0x001fe2000c101908 */
[----:B------:R-:W-:Y:S05]  /*1290*/  EXIT ;  /* 0x000000000000794d */ /* 0x000fea0003800000 */
.L_x_3:
[----:B------:R-:W-:-:S13]  /*12a0*/  ISETP.NE.AND P0, PT, R4, RZ, PT ;  /* 0x000000ff0400720c */ /* 0x000fda0003f05270 */
[----:B------:R-:W-:Y:S05]  /*12b0*/  @P0 EXIT ;  /* 0x000000000000094d */ /* 0x000fea0003800000 */
[----:B------:R-:W0:Y:S02]  /*12c0*/  LDC.64 R2, c[0x0][0x380] ;  /* 0x0000e000ff027b82 */ /* 0x000e240000000a00 */
[----:B0-----:R-:W-:-:S05]  /*12d0*/  IMAD.WIDE.U32 R2, R19, 0x4, R2 ;  /* 0x0000000413027825 */ /* 0x001fca00078e0002 */
[----:B------:R-:W-:Y:S01]  /*12e0*/  STG.E desc[UR8][R2.64], R7 ;  /* 0x0000000702007986 */ /* 0x000fe2000c101908 */
[----:B------:R-:W-:Y:S05]  /*12f0*/  EXIT ;  /* 0x000000000000794d */ /* 0x000fea0003800000 */
.L_x_10:
[----:B------:R-:W-:-:S00]  /*1300*/  BRA `(.L_x_10) ;  /* 0xfffffffc00fc7947 */ /* 0x000fc0000383ffff */
[----:B------:R-:W-:-:S00]  /*1310*/  NOP ;  /* 0x0000000000007918 */ /* 0x000fc00000000000 */
        /* <DEDUP_REMOVED lines=14> */
.L_x_15:


//--------------------- .text.matmul_gptq_f32     --------------------------
	.section	.text.matmul_gptq_f32,"ax",@progbits
	.align	128
        .global         matmul_gptq_f32
        .type           matmul_gptq_f32,@function
        .size           matmul_gptq_f32,(.L_x_16 - matmul_gptq_f32)
        .other          matmul_gptq_f32,@"STO_CUDA_ENTRY STV_DEFAULT"
matmul_gptq_f32:
.text.matmul_gptq_f32:
[----:B------:R-:W-:Y:S01]  /*0000*/  LDC R1, c[0x0][0x37c] ;  /* 0x0000df00ff017b82 */ /* 0x000fe20000000800 */
[----:B------:R-:W0:Y:S07]  /*0010*/  S2R R0, SR_TID.X ;  /* 0x0000000000007919 */ /* 0x000e2e0000002100 */
[----:B------:R-:W1:Y:S01]  /*0020*/  LDC R24, c[0x0][0x364] ;  /* 0x0000d900ff187b82 */ /* 0x000e620000000800 */
[----:B------:R-:W2:Y:S01]  /*0030*/  LDCU.64 UR6, c[0x0][0x3a8] ;  /* 0x00007500ff0677ac */ /* 0x000ea20008000a00 */
[----:B------:R-:W1:Y:S06]  /*0040*/  S2R R3, SR_TID.Y ;  /* 0x0000000000037919 */ /* 0x000e6c0000002200 */
[----:B------:R-:W0:Y:S08]  /*0050*/  S2UR UR5, SR_CTAID.X ;  /* 0x00000000000579c3 */ /* 0x000e300000002500 */
[----:B------:R-:W0:Y:S08]  /*0060*/  LDC R25, c[0x0][0x360] ;  /* 0x0000d800ff197b82 */ /* 0x000e300000000800 */
[----:B------:R-:W1:Y:S01]  /*0070*/  S2UR UR4, SR_CTAID.Y ;  /* 0x00000000000479c3 */ /* 0x000e620000002600 */
[----:B0-----:R-:W-:-:S05]  /*0080*/  IMAD R25, R25, UR5, R0 ;  /* 0x0000000519197c24 */ /* 0x001fca000f8e0200 */
[----:B--2---:R-:W-:Y:S01]  /*0090*/  ISETP.GE.AND P0, PT, R25, UR7, PT ;  /* 0x0000000719007c0c */ /* 0x004fe2000bf06270 */
[----:B-1----:R-:W-:-:S05]  /*00a0*/  IMAD R24, R24, UR4, R3 ;  /* 0x0000000418187c24 */ /* 0x002fca000f8e0203 */
[----:B------:R-:W-:-:S13]  /*00b0*/  ISETP.GE.OR P0, PT, R24, UR6, P0 ;  /* 0x0000000618007c0c */ /* 0x000fda0008706670 */
[----:B------:R-:W-:Y:S05]  /*00c0*/  @P0 EXIT ;  /* 0x000000000000094d */ /* 0x000fea0003800000 */
[----:B------:R-:W0:Y:S01]  /*00d0*/  LDC R19, c[0x0][0x3b0] ;  /* 0x0000ec00ff137b82 */ /* 0x000e220000000800 */
[----:B------:R-:W1:Y:S01]  /*00e0*/  LDCU.64 UR4, c[0x0][0x358] ;  /* 0x00006b00ff0477ac */ /* 0x000e620008000a00 */
[----:B------:R-:W-:Y:S01]  /*00f0*/  IMAD.MOV.U32 R23, RZ, RZ, RZ ;  /* 0x000000ffff177224 */ /* 0x000fe200078e00ff */
[----:B0-----:R-:W-:-:S13]  /*0100*/  ISETP.GE.AND P0, PT, R19, 0x8, PT ;  /* 0x000000081300780c */ /* 0x001fda0003f06270 */
[----:B-1----:R-:W-:Y:S05]  /*0110*/  @!P0 BRA `(.L_x_11) ;  /* 0x00000008006c8947 */ /* 0x002fea0003800000 */
[----:B------:R-:W0:Y:S01]  /*0120*/  LDC R0, c[0x0][0x3b4] ;  /* 0x0000ed00ff007b82 */ /* 0x000e220000000800 */
[----:B------:R-:W-:Y:S01]  /*0130*/  IMAD.MOV.U32 R20, RZ, RZ, RZ ;  /* 0x000000ffff147224 */ /* 0x000fe200078e00ff */
[----:B------:R-:W-:Y:S01]  /*0140*/  IABS R5, R19 ;  /* 0x0000001300057213 */ /* 0x000fe20000000000 */
[----:B------:R-:W-:Y:S01]  /*0150*/  IMAD.MOV.U32 R23, RZ, RZ, RZ ;  /* 0x000000ffff177224 */ /* 0x000fe200078e00ff */
[----:B------:R-:W-:Y:S01]  /*0160*/  SHF.R.S32.HI R6, RZ, 0x1f, R25 ;  /* 0x0000001fff067819 */ /* 0x000fe20000011419 */
[----:B------:R-:W-:Y:S01]  /*0170*/  IMAD.MOV.U32 R18, RZ, RZ, RZ ;  /* 0x000000ffff127224 */ /* 0x000fe200078e00ff */
[----:B------:R-:W-:Y:S01]  /*0180*/  SHF.R.S32.HI R8, RZ, 0x1f, R19 ;  /* 0x0000001fff087819 */ /* 0x000fe20000011413 */
[----:B------:R-:W1:Y:S01]  /*0190*/  LDCU UR8, c[0x0][0x3b0] ;  /* 0x00007600ff0877ac */ /* 0x000e620008000800 */
[----:B------:R-:W-:Y:S02]  /*01a0*/  LEA.HI R6, R6, R25, RZ, 0x3 ;  /* 0x0000001906067211 */ /* 0x000fe400078f18ff */
[----:B------:R-:W-:Y:S01]  /*01b0*/  LEA.HI R8, R8, R19, RZ, 0x3 ;  /* 0x0000001308087211 */ /* 0x000fe200078f18ff */
[----:B------:R-:W2:Y:S01]  /*01c0*/  LDCU.64 UR6, c[0x0][0x388] ;  /* 0x00007100ff0677ac */ /* 0x000ea20008000a00 */
[----:B------:R-:W-:-:S02]  /*01d0*/  SHF.R.S32.HI R15, RZ, 0x3, R6 ;  /* 0x00000003ff0f7819 */ /* 0x000fc40000011406 */
[----:B------:R-:W-:Y:S02]  /*01e0*/  SHF.R.S32.HI R17, RZ, 0x3, R8 ;  /* 0x00000003ff117819 */ /* 0x000fe40000011408 */
[----:B0-----:R-:W-:-:S04]  /*01f0*/  IABS R22, R0 ;  /* 0x0000000000167213 */ /* 0x001fc80000000000 */
[----:B------:R-:W0:Y:S08]  /*0200*/  I2F.RP R2, R22 ;  /* 0x0000001600027306 */ /* 0x000e300000209400 */
[----:B0-----:R-:W0:Y:S02]  /*0210*/  MUFU.RCP R2, R2 ;  /* 0x0000000200027308 */ /* 0x001e240000001000 */
[----:B0-----:R-:W-:-:S06]  /*0220*/  VIADD R21, R2, 0xffffffe ;  /* 0x0ffffffe02157836 */ /* 0x001fcc0000000000 */
[----:B------:R-:W0:Y:S02]  /*0230*/  F2I.FTZ.U32.TRUNC.NTZ R21, R21 ;  /* 0x0000001500157305 */ /* 0x000e24000021f000 */
[----:B0-----:R-:W-:-:S04]  /*0240*/  IMAD.MOV R3, RZ, RZ, -R21 ;  /* 0x000000ffff037224 */ /* 0x001fc800078e0a15 */
[----:B------:R-:W-:-:S04]  /*0250*/  IMAD R3, R3, R22, RZ ;  /* 0x0000001603037224 */ /* 0x000fc800078e02ff */
[----:B------:R-:W-:Y:S02]  /*0260*/  IMAD.HI.U32 R20, R21, R3, R20 ;  /* 0x0000000315147227 */ /* 0x000fe400078e0014 */
[----:B------:R-:W0:Y:S04]  /*0270*/  LDC R21, c[0x0][0x3b4] ;  /* 0x0000ed00ff157b82 */ /* 0x000e280000000800 */
[----:B------:R-:W-:-:S04]  /*0280*/  IMAD.HI.U32 R3, R20, R5, RZ ;  /* 0x0000000514037227 */ /* 0x000fc800078e00ff */
[----:B------:R-:W-:-:S04]  /*0290*/  IMAD.MOV R2, RZ, RZ, -R3 ;  /* 0x000000ffff027224 */ /* 0x000fc800078e0a03 */
[----:B------:R-:W-:Y:S01]  /*02a0*/  IMAD R5, R22, R2, R5 ;  /* 0x0000000216057224 */ /* 0x000fe200078e0205 */
[----:B------:R-:W-:Y:S01]  /*02b0*/  LOP3.LUT R2, R19, R0, RZ, 0x3c, !PT ;  /* 0x0000000013027212 */ /* 0x000fe200078e3cff */
[----:B------:R-:W-:-:S03]  /*02c0*/  IMAD R19, R24, R19, RZ ;  /* 0x0000001318137224 */ /* 0x000fc600078e02ff */
[----:B------:R-:W-:Y:S02]  /*02d0*/  ISETP.GT.U32.AND P2, PT, R22, R5, PT ;  /* 0x000000051600720c */ /* 0x000fe40003f44070 */
[----:B------:R-:W-:-:S11]  /*02e0*/  ISETP.GE.AND P1, PT, R2, RZ, PT ;  /* 0x000000ff0200720c */ /* 0x000fd60003f26270 */
[----:B------:R-:W-:Y:S02]  /*02f0*/  @!P2 IMAD.IADD R5, R5, 0x1, -R22 ;  /* 0x000000010505a824 */ /* 0x000fe400078e0a16 */
[----:B------:R-:W-:Y:S01]  /*0300*/  @!P2 VIADD R3, R3, 0x1 ;  /* 0x000000010303a836 */ /* 0x000fe20000000000 */
[----:B------:R-:W-:Y:S02]  /*0310*/  ISETP.NE.AND P2, PT, R0, RZ, PT ;  /* 0x000000ff0000720c */ /* 0x000fe40003f45270 */
[----:B------:R-:W-:Y:S02]  /*0320*/  ISETP.GE.U32.AND P0, PT, R5, R22, PT ;  /* 0x000000160500720c */ /* 0x000fe40003f06070 */
[----:B------:R-:W3:Y:S11]  /*0330*/  LDC.64 R4, c[0x0][0x398] ;  /* 0x0000e600ff047b82 */ /* 0x000ef60000000a00 */
[----:B------:R-:W-:-:S05]  /*0340*/  @P0 IADD3 R3, PT, PT, R3, 0x1, RZ ;  /* 0x0000000103030810 */ /* 0x000fca0007ffe0ff */
[----:B------:R-:W-:Y:S02]  /*0350*/  IMAD.MOV.U32 R14, RZ, RZ, R3 ;  /* 0x000000ffff0e7224 */ /* 0x000fe400078e0003 */
[----:B------:R-:W4:Y:S02]  /*0360*/  LDC.64 R2, c[0x0][0x390] ;  /* 0x0000e400ff027b82 */ /* 0x000f240000000a00 */
[----:B------:R-:W-:Y:S01]  /*0370*/  @!P1 IMAD.MOV R14, RZ, RZ, -R14 ;  /* 0x000000ffff0e9224 */ /* 0x000fe200078e0a0e */
[----:B------:R-:W-:Y:S02]  /*0380*/  @!P2 LOP3.LUT R14, RZ, R0, RZ, 0x33, !PT ;  /* 0x00000000ff0ea212 */ /* 0x000fe400078e33ff */
[----:B------:R-:W-:-:S03]  /*0390*/  LOP3.LUT R0, R6, 0x3ffffff8, RZ, 0xc0, !PT ;  /* 0x3ffffff806007812 */ /* 0x000fc600078ec0ff */
[----:B------:R-:W-:Y:S02]  /*03a0*/  IMAD R15, R14, R15, RZ ;  /* 0x0000000f0e0f7224 */ /* 0x000fe400078e02ff */
[C---:B------:R-:W-:Y:S02]  /*03b0*/  IMAD.IADD R0, R25.reuse, 0x1, -R0 ;  /* 0x0000000119007824 */ /* 0x040fe400078e0a00 */
[----:B------:R-:W-:Y:S02]  /*03c0*/  IMAD R14, R25, R14, RZ ;  /* 0x0000000e190e7224 */ /* 0x000fe400078e02ff */
[----:B012---:R-:W-:-:S07]  /*03d0*/  IMAD.SHL.U32 R16, R0, 0x4, RZ ;  /* 0x0000000400107824 */ /* 0x007fce00078e00ff */
.L_x_13:
[C---:B------:R-:W-:Y:S01]  /*03e0*/  SHF.L.U32 R0, R18.reuse, 0x3, RZ ;  /* 0x0000000312007819 */ /* 0x040fe200000006ff */
[----:B------:R-:W-:Y:S01]  /*03f0*/  IMAD R9, R25, R17, R18 ;  /* 0x0000001119097224 */ /* 0x000fe200078e0212 */
[----:B------:R-:W-:Y:S02]  /*0400*/  IABS R10, R21 ;  /* 0x00000015000a7213 */ /* 0x000fe40000000000 */
[----:B------:R-:W-:Y:S02]  /*0410*/  IABS R7, R0 ;  /* 0x0000000000077213 */ /* 0x000fe40000000000 */
[----:B------:R-:W-:-:S03]  /*0420*/  IADD3 R18, PT, PT, R18, 0x1, RZ ;  /* 0x0000000112127810 */ /* 0x000fc60007ffe0ff */
[----:B------:R-:W-:-:S04]  /*0430*/  IMAD.HI.U32 R8, R20, R7, RZ ;  /* 0x0000000714087227 */ /* 0x000fc800078e00ff */
[----:B------:R-:W-:-:S04]  /*0440*/  IMAD.MOV R6, RZ, RZ, -R8 ;  /* 0x000000ffff067224 */ /* 0x000fc800078e0a08 */
[----:B------:R-:W-:Y:S01]  /*0450*/  IMAD R7, R10, R6, R7 ;  /* 0x000000060a077224 */ /* 0x000fe200078e0207 */
[----:B------:R-:W-:-:S04]  /*0460*/  LOP3.LUT R6, R0, R21, RZ, 0x3c, !PT ;  /* 0x0000001500067212 */ /* 0x000fc800078e3cff */
[----:B------:R-:W-:Y:S02]  /*0470*/  ISETP.GT.U32.AND P2, PT, R22, R7, PT ;  /* 0x000000071600720c */ /* 0x000fe40003f44070 */
[----:B------:R-:W-:-:S11]  /*0480*/  ISETP.GE.AND P0, PT, R6, RZ, PT ;  /* 0x000000ff0600720c */ /* 0x000fd60003f06270 */
[----:B------:R-:W-:Y:S02]  /*0490*/  @!P2 IMAD.IADD R7, R7, 0x1, -R10 ;  /* 0x000000010707a824 */ /* 0x000fe400078e0a0a */
[----:B------:R-:W-:Y:S01]  /*04a0*/  @!P2 VIADD R8, R8, 0x1 ;  /* 0x000000010808a836 */ /* 0x000fe20000000000 */
[----:B------:R-:W-:Y:S02]  /*04b0*/  ISETP.NE.AND P2, PT, R21, RZ, PT ;  /* 0x000000ff1500720c */ /* 0x000fe40003f45270 */
[----:B------:R-:W-:Y:S02]  /*04c0*/  ISETP.GE.U32.AND P1, PT, R7, R22, PT ;  /* 0x000000160700720c */ /* 0x000fe40003f26070 */
[----:B------:R-:W0:Y:S11]  /*04d0*/  LDC.64 R6, c[0x0][0x3a0] ;  /* 0x0000e800ff067b82 */ /* 0x000e360000000a00 */
[----:B------:R-:W-:Y:S01]  /*04e0*/  @P1 VIADD R8, R8, 0x1 ;  /* 0x0000000108081836 */ /* 0x000fe20000000000 */
[----:B------:R-:W-:-:S03]  /*04f0*/  ISETP.GE.AND P1, PT, R0, UR8, PT ;  /* 0x0000000800007c0c */ /* 0x000fc6000bf26270 */
[----:B------:R-:W-:Y:S01]  /*0500*/  @!P0 IMAD.MOV R8, RZ, RZ, -R8 ;  /* 0x000000ffff088224 */ /* 0x000fe200078e0a08 */
[----:B------:R-:W-:Y:S02]  /*0510*/  @!P2 LOP3.LUT R8, RZ, R21, RZ, 0x33, !PT ;  /* 0x00000015ff08a212 */ /* 0x000fe400078e33ff */
[----:B------:R-:W-:-:S03]  /*0520*/  ISETP.NE.AND P0, PT, R18, R17, PT ;  /* 0x000000111200720c */ /* 0x000fc60003f05270 */
[--C-:B------:R-:W-:Y:S02]  /*0530*/  IMAD.IADD R13, R15, 0x1, R8.reuse ;  /* 0x000000010f0d7824 */ /* 0x100fe400078e0208 */
[----:B------:R-:W-:Y:S02]  /*0540*/  IMAD.IADD R11, R14, 0x1, R8 ;  /* 0x000000010e0b7824 */ /* 0x000fe400078e0208 */
[----:B0-----:R-:W-:-:S04]  /*0550*/  IMAD.WIDE R6, R13, 0x4, R6 ;  /* 0x000000040d067825 */ /* 0x001fc800078e0206 */
[----:B----4-:R-:W-:-:S04]  /*0560*/  IMAD.WIDE R8, R9, 0x4, R2 ;  /* 0x0000000409087825 */ /* 0x010fc800078e0202 */
[----:B---3--:R-:W-:Y:S01]  /*0570*/  IMAD.WIDE R10, R11, 0x2, R4 ;  /* 0x000000020b0a7825 */ /* 0x008fe200078e0204 */
[----:B------:R-:W-:Y:S06]  /*0580*/  @P1 BRA `(.L_x_12) ;  /* 0x00000004004c1947 */ /* 0x000fec0003800000 */
[----:B------:R-:W2:Y:S04]  /*0590*/  LDG.E.CONSTANT R7, desc[UR4][R6.64] ;  /* 0x0000000406077981 */ /* 0x000ea8000c1e9900 */
[----:B------:R0:W3:Y:S01]  /*05a0*/  LDG.E.CONSTANT R8, desc[UR4][R8.64] ;  /* 0x0000000408087981 */ /* 0x0000e2000c1e9900 */
[----:B------:R-:W-:-:S03]  /*05b0*/  IADD3 R13, P1, PT, R19, R0, RZ ;  /* 0x00000000130d7210 */ /* 0x000fc60007f3e0ff */
[----:B------:R-:W4:Y:S01]  /*05c0*/  LDG.E.U16.CONSTANT R10, desc[UR4][R10.64] ;  /* 0x000000040a0a7981 */ /* 0x000f22000c1e9500 */
[----:B------:R-:W-:Y:S02]  /*05d0*/  LEA.HI.X.SX32 R26, R19, RZ, 0x1, P1 ;  /* 0x000000ff131a7211 */ /* 0x000fe400008f0eff */
[----:B------:R-:W-:-:S04]  /*05e0*/  LEA R12, P1, R13, UR6, 0x2 ;  /* 0x000000060d0c7c11 */ /* 0x000fc8000f8210ff */
[----:B------:R-:W-:-:S05]  /*05f0*/  LEA.HI.X R13, R13, UR7, R26, 0x2, P1 ;  /* 0x000000070d0d7c11 */ /* 0x000fca00088f141a */
[----:B------:R-:W5:Y:S01]  /*0600*/  LDG.E.CONSTANT R26, desc[UR4][R12.64] ;  /* 0x000000040c1a7981 */ /* 0x000f62000c1e9900 */
[----:B0-----:R-:W-:-:S05]  /*0610*/  VIADD R9, R0, 0x1 ;  /* 0x0000000100097836 */ /* 0x001fca0000000000 */
[----:B------:R-:W-:Y:S02]  /*0620*/  ISETP.GE.AND P1, PT, R9, UR8, PT ;  /* 0x0000000809007c0c */ /* 0x000fe4000bf26270 */
[----:B--2---:R-:W-:Y:S02]  /*0630*/  SHF.R.S32.HI R27, RZ, R16, R7 ;  /* 0x00000010ff1b7219 */ /* 0x004fe40000011407 */
[----:B---3--:R-:W-:Y:S02]  /*0640*/  LOP3.LUT R28, R8, 0xf, RZ, 0xc0, !PT ;  /* 0x0000000f081c7812 */ /* 0x008fe400078ec0ff */
[----:B------:R-:W-:Y:S01]  /*0650*/  LOP3.LUT R27, R27, 0xfffffff0, RZ, 0xcf, !PT ;  /* 0xfffffff01b1b7812 */ /* 0x000fe200078ecfff */
[----:B----4-:R-:W-:-:S04]  /*0660*/  HADD2.F32 R6, -RZ, R10.H0_H0 ;  /* 0x2000000aff067230 */ /* 0x010fc80000004100 */
[----:B------:R-:W-:-:S05]  /*0670*/  IMAD.IADD R28, R27, 0x1, R28 ;  /* 0x000000011b1c7824 */ /* 0x000fca00078e021c */
[----:B------:R-:W-:-:S05]  /*0680*/  I2FP.F32.S32 R7, R28 ;  /* 0x0000001c00077245 */ /* 0x000fca0000201400 */
[----:B------:R-:W-:-:S04]  /*0690*/  FMUL R10, R6, R7 ;  /* 0x00000007060a7220 */ /* 0x000fc80000400000 */
[----:B-----5:R-:W-:Y:S01]  /*06a0*/  FFMA R23, R10, R26, R23 ;  /* 0x0000001a0a177223 */ /* 0x020fe20000000017 */
[----:B------:R-:W-:Y:S06]  /*06b0*/  @P1 BRA `(.L_x_12) ;  /* 0x0000000400001947 */ /* 0x000fec0003800000 */
[----:B------:R-:W2:Y:S01]  /*06c0*/  LDG.E.CONSTANT R9, desc[UR4][R12.64+0x4] ;  /* 0x000004040c097981 */ /* 0x000ea2000c1e9900 */
[----:B------:R-:W-:Y:S02]  /*06d0*/  SHF.R.U32.HI R7, RZ, 0x4, R8 ;  /* 0x00000004ff077819 */ /* 0x000fe40000011608 */
[----:B------:R-:W-:Y:S02]  /*06e0*/  IADD3 R11, PT, PT, R0, 0x2, RZ ;  /* 0x00000002000b7810 */ /* 0x000fe40007ffe0ff */
[----:B------:R-:W-:Y:S02]  /*06f0*/  LOP3.LUT R10, R7, 0xf, RZ, 0xc0, !PT ;  /* 0x0000000f070a7812 */ /* 0x000fe400078ec0ff */
[----:B------:R-:W-:-:S03]  /*0700*/  ISETP.GE.AND P1, PT, R11, UR8, PT ;  /* 0x000000080b007c0c */ /* 0x000fc6000bf26270 */
[----:B------:R-:W-:-:S05]  /*0710*/  IMAD.IADD R10, R27, 0x1, R10 ;  /* 0x000000011b0a7824 */ /* 0x000fca00078e020a */
[----:B------:R-:W-:-:S05]  /*0720*/  I2FP.F32.S32 R7, R10 ;  /* 0x0000000a00077245 */ /* 0x000fca0000201400 */
[----:B------:R-:W-:-:S04]  /*0730*/  FMUL R10, R6, R7 ;  /* 0x00000007060a7220 */ /* 0x000fc80000400000 */
[----:B--2---:R-:W-:Y:S01]  /*0740*/  FFMA R23, R10, R9, R23 ;  /* 0x000000090a177223 */ /* 0x004fe20000000017 */
[----:B------:R-:W-:Y:S06]  /*0750*/  @P1 BRA `(.L_x_12) ;  /* 0x0000000000d81947 */ /* 0x000fec0003800000 */
[----:B------:R-:W2:Y:S01]  /*0760*/  LDG.E.CONSTANT R9, desc[UR4][R12.64+0x8] ;  /* 0x000008040c097981 */ /* 0x000ea2000c1e9900 */
[----:B------:R-:W-:Y:S01]  /*0770*/  SHF.R.U32.HI R7, RZ, 0x8, R8 ;  /* 0x00000008ff077819 */ /* 0x000fe20000011608 */
[----:B------:R-:W-:-:S03]  /*0780*/  VIADD R11, R0, 0x3 ;  /* 0x00000003000b7836 */ /* 0x000fc60000000000 */
        /* <DEDUP_REMOVED lines=37> */
[----:B------:R-:W-:-:S05]  /*09e0*/  VIADD R0, R0, 0x7 ;  /* 0x0000000700007836 */ /* 0x000fca0000000000 */
[----:B------:R-:W-:Y:S02]  /*09f0*/  ISETP.GE.AND P1, PT, R0, UR8, PT ;  /* 0x0000000800007c0c */ /* 0x000fe4000bf26270 */
[----:B------:R-:W2:Y:S11]  /*0a00*/  LDG.E.CONSTANT R0, desc[UR4][R12.64+0x18] ;  /* 0x000018040c007981 */ /* 0x000eb6000c1e9900 */
[----:B------:R-:W3:Y:S01]  /*0a10*/  @!P1 LDG.E.CONSTANT R11, desc[UR4][R12.64+0x1c] ;  /* 0x00001c040c0b9981 */ /* 0x000ee2000c1e9900 */
[----:B------:R-:W-:-:S02]  /*0a20*/  SHF.R.U32.HI R7, RZ, 0x18, R8 ;  /* 0x00000018ff077819 */ /* 0x000fc40000011608 */
[----:B------:R-:W-:Y:S02]  /*0a30*/  @!P1 LEA.HI R8, R8, R27, RZ, 0x4 ;  /* 0x0000001b08089211 */ /* 0x000fe400078f20ff */
[----:B------:R-:W-:Y:S02]  /*0a40*/  LOP3.LUT R10, R7, 0xf, RZ, 0xc0, !PT ;  /* 0x0000000f070a7812 */ /* 0x000fe400078ec0ff */
[----:B------:R-:W-:-:S03]  /*0a50*/  @!P1 I2FP.F32.S32 R9, R8 ;  /* 0x0000000800099245 */ /* 0x000fc60000201400 */
[----:B------:R-:W-:-:S05]  /*0a60*/  IMAD.IADD R10, R27, 0x1, R10 ;  /* 0x000000011b0a7824 */ /* 0x000fca00078e020a */
[----:B------:R-:W-:-:S05]  /*0a70*/  I2FP.F32.S32 R7, R10 ;  /* 0x0000000a00077245 */ /* 0x000fca0000201400 */
[C---:B------:R-:W-:Y:S01]  /*0a80*/  FMUL R8, R6.reuse, R7 ;  /* 0x0000000706087220 */ /* 0x040fe20000400000 */
[----:B------:R-:W-:-:S03]  /*0a90*/  @!P1 FMUL R6, R6, R9 ;  /* 0x0000000906069220 */ /* 0x000fc60000400000 */
[----:B--2---:R-:W-:-:S04]  /*0aa0*/  FFMA R23, R8, R0, R23 ;  /* 0x0000000008177223 */ /* 0x004fc80000000017 */
[----:B---3--:R-:W-:-:S07]  /*0ab0*/  @!P1 FFMA R23, R6, R11, R23 ;  /* 0x0000000b06179223 */ /* 0x008fce0000000017 */
.L_x_12:
[----:B------:R-:W-:Y:S05]  /*0ac0*/  @P0 BRA `(.L_x_13) ;  /* 0xfffffff800440947 */ /* 0x000fea000383ffff */
.L_x_11:
[----:B------:R-:W0:Y:S01]  /*0ad0*/  LDC.64 R2, c[0x0][0x380] ;  /* 0x0000e000ff027b82 */ /* 0x000e220000000a00 */
[----:B------:R-:W1:Y:S02]  /*0ae0*/  LDCU UR9, c[0x0][0x3ac] ;  /* 0x00007580ff0977ac */ /* 0x000e640008000800 */
[----:B-1----:R-:W-:-:S04]  /*0af0*/  IMAD R25, R24, UR9, R25 ;  /* 0x0000000918197c24 */ /* 0x002fc8000f8e0219 */
[----:B0-----:R-:W-:-:S05]  /*0b00*/  IMAD.WIDE R2, R25, 0x4, R2 ;  /* 0x0000000419027825 */ /* 0x001fca00078e0202 */
[----:B------:R-:W-:Y:S01]  /*0b10*/  STG.E desc[UR4][R2.64], R23 ;  /* 0x0000001702007986 */ /* 0x000fe2000c101904 */
[----:B------:R-:W-:Y:S05]  /*0b20*/  EXIT ;  /* 0x000000000000794d */ /* 0x000fea0003800000 */
.L_x_14:
        /* <DEDUP_REMOVED lines=13> */
.L_x_16:


//--------------------- .nv.shared.gemv_gptq_q8_dp4a --------------------------
	.section	.nv.shared.gemv_gptq_q8_dp4a,"aw",@nobits
	.sectionflags	@""
	.align	16
	.zero		1024


//--------------------- .nv.shared.reserved.0     --------------------------
	.section	.nv.shared.reserved.0,"aw",@nobits
	.weak		__nv_reservedSMEM_offset_0_alias
	.size		__nv_reservedSMEM_offset_0_alias, 0, 64
	.other		__nv_reservedSMEM_offset_0_alias,@"STO_CUDA_RESERVED_SHARED STV_DEFAULT"
__nv_reservedSMEM_offset_0_alias:
	.zero		0
	.zero		64


//--------------------- .nv.shared.matmul_gptq_f32 --------------------------
	.section	.nv.shared.matmul_gptq_f32,"aw",@nobits
	.sectionflags	@""
	.align	16
	.zero		1024


//--------------------- .nv.constant0.gemv_gptq_q8_dp4a --------------------------
	.section	.nv.constant0.gemv_gptq_q8_dp4a,"a",@progbits
	.sectionflags	@""
	.align	4
.nv.constant0.gemv_gptq_q8_dp4a:
	.zero		964


//--------------------- .nv.constant0.matmul_gptq_f32 --------------------------
	.section	.nv.constant0.matmul_gptq_f32,"a",@progbits
	.sectionflags	@""
	.align	4
.nv.constant0.matmul_gptq_f32:
	.zero		952


//--------------------- SYMBOLS --------------------------

	.type		.nv.reservedSmem.offset0,@object
	.size		.nv.reservedSmem.offset0,0x4
	.type		.nv.reservedSmem.cap,@object
	.size		.nv.reservedSmem.cap,0x4
